//
// Generated by NVIDIA NVVM Compiler
//
// Compiler Build ID: CL-36424714
// Cuda compilation tools, release 13.0, V13.0.88
// Based on NVVM 20.0.0
//

.version 9.0
.target sm_100
.address_size 64

	// .globl	_Z7fourieriiPf
.const .align 4 .b8 d_coefficients[4096];
.const .align 4 .b8 d_params[20];
.extern .shared .align 16 .b8 s_angles[];
.global .align 4 .b8 __cudart_i2opi_f[24] = {65, 144, 67, 60, 153, 149, 98, 219, 192, 221, 52, 245, 209, 87, 39, 252, 41, 21, 68, 78, 110, 131, 249, 162};

.visible .entry _Z7fourieriiPf(
	.param .u32 _Z7fourieriiPf_param_0,
	.param .u32 _Z7fourieriiPf_param_1,
	.param .u64 .ptr .align 1 _Z7fourieriiPf_param_2
)
{
	.local .align 4 .b8 	__local_depot0[28];
	.reg .b64 	%SP;
	.reg .b64 	%SPL;
	.reg .pred 	%p<23>;
	.reg .b32 	%r<106>;
	.reg .b32 	%f<89>;
	.reg .b64 	%rd<28>;
	.reg .b64 	%fd<3>;

	mov.u64 	%SPL, __local_depot0;
	ld.param.u32 	%r31, [_Z7fourieriiPf_param_0];
	ld.param.u32 	%r32, [_Z7fourieriiPf_param_1];
	ld.param.u64 	%rd9, [_Z7fourieriiPf_param_2];
	add.u64 	%rd1, %SPL, 0;
	mov.u32 	%r33, %ctaid.x;
	mov.u32 	%r34, %ntid.x;
	mov.u32 	%r35, %tid.x;
	mad.lo.s32 	%r1, %r33, %r34, %r35;
	add.s32 	%r2, %r1, %r31;
	setp.ge.s32 	%p1, %r2, %r32;
	setp.lt.s32 	%p2, %r2, 0;
	or.pred  	%p3, %p1, %p2;
	@%p3 bra 	$L__BB0_26;
	ld.const.f32 	%f12, [d_params];
	cvt.rn.f32.u32 	%f13, %r2;
	ld.const.f32 	%f14, [d_params+16];
	fma.rn.f32 	%f1, %f14, %f13, %f12;
	ld.const.f32 	%f15, [d_params+12];
	cvt.rzi.s32.f32 	%r3, %f15;
	min.s32 	%r4, %r3, 1024;
	setp.lt.s32 	%p4, %r3, 1;
	@%p4 bra 	$L__BB0_13;
	and.b32  	%r5, %r4, 7;
	setp.lt.u32 	%p5, %r3, 8;
	mov.b32 	%r99, 1;
	@%p5 bra 	$L__BB0_5;
	and.b32  	%r6, %r4, 2040;
	mov.b32 	%r97, 1;
$L__BB0_4:
	.pragma "nounroll";
	shl.b32 	%r38, %r97, 1;
	add.s32 	%r39, %r38, -1;
	cvt.rn.f32.s32 	%f16, %r39;
	mul.f32 	%f17, %f16, 0f40490FDB;
	mul.f32 	%f18, %f1, %f17;
	shl.b32 	%r40, %r97, 2;
	mov.u32 	%r41, s_angles;
	add.s32 	%r42, %r41, %r40;
	or.b32  	%r43, %r38, 1;
	cvt.rn.f32.u32 	%f19, %r43;
	mul.f32 	%f20, %f19, 0f40490FDB;
	mul.f32 	%f21, %f1, %f20;
	add.s32 	%r44, %r38, 3;
	cvt.rn.f32.s32 	%f22, %r44;
	mul.f32 	%f23, %f22, 0f40490FDB;
	mul.f32 	%f24, %f1, %f23;
	add.s32 	%r45, %r38, 5;
	cvt.rn.f32.s32 	%f25, %r45;
	mul.f32 	%f26, %f25, 0f40490FDB;
	mul.f32 	%f27, %f1, %f26;
	st.shared.v4.f32 	[%r42+-4], {%f18, %f21, %f24, %f27};
	add.s32 	%r46, %r38, 7;
	cvt.rn.f32.s32 	%f28, %r46;
	mul.f32 	%f29, %f28, 0f40490FDB;
	mul.f32 	%f30, %f1, %f29;
	add.s32 	%r47, %r38, 9;
	cvt.rn.f32.s32 	%f31, %r47;
	mul.f32 	%f32, %f31, 0f40490FDB;
	mul.f32 	%f33, %f1, %f32;
	add.s32 	%r48, %r38, 11;
	cvt.rn.f32.s32 	%f34, %r48;
	mul.f32 	%f35, %f34, 0f40490FDB;
	mul.f32 	%f36, %f1, %f35;
	add.s32 	%r49, %r38, 13;
	cvt.rn.f32.s32 	%f37, %r49;
	mul.f32 	%f38, %f37, 0f40490FDB;
	mul.f32 	%f39, %f1, %f38;
	st.shared.v4.f32 	[%r42+12], {%f30, %f33, %f36, %f39};
	add.s32 	%r99, %r97, 8;
	add.s32 	%r50, %r97, 7;
	setp.ne.s32 	%p6, %r50, %r6;
	mov.u32 	%r97, %r99;
	@%p6 bra 	$L__BB0_4;
$L__BB0_5:
	setp.eq.s32 	%p7, %r5, 0;
	@%p7 bra 	$L__BB0_13;
	and.b32  	%r10, %r4, 3;
	setp.lt.u32 	%p8, %r5, 4;
	@%p8 bra 	$L__BB0_8;
	shl.b32 	%r51, %r99, 1;
	add.s32 	%r52, %r51, -1;
	cvt.rn.f32.s32 	%f40, %r52;
	mul.f32 	%f41, %f40, 0f40490FDB;
	mul.f32 	%f42, %f1, %f41;
	shl.b32 	%r53, %r99, 2;
	mov.u32 	%r54, s_angles;
	add.s32 	%r55, %r54, %r53;
	st.shared.f32 	[%r55+-4], %f42;
	or.b32  	%r56, %r51, 1;
	cvt.rn.f32.u32 	%f43, %r56;
	mul.f32 	%f44, %f43, 0f40490FDB;
	mul.f32 	%f45, %f1, %f44;
	st.shared.f32 	[%r55], %f45;
	add.s32 	%r57, %r51, 3;
	cvt.rn.f32.s32 	%f46, %r57;
	mul.f32 	%f47, %f46, 0f40490FDB;
	mul.f32 	%f48, %f1, %f47;
	st.shared.f32 	[%r55+4], %f48;
	add.s32 	%r58, %r51, 5;
	cvt.rn.f32.s32 	%f49, %r58;
	mul.f32 	%f50, %f49, 0f40490FDB;
	mul.f32 	%f51, %f1, %f50;
	st.shared.f32 	[%r55+8], %f51;
	add.s32 	%r99, %r99, 4;
$L__BB0_8:
	setp.eq.s32 	%p9, %r10, 0;
	@%p9 bra 	$L__BB0_13;
	setp.eq.s32 	%p10, %r10, 1;
	@%p10 bra 	$L__BB0_11;
	shl.b32 	%r59, %r99, 1;
	add.s32 	%r60, %r59, -1;
	cvt.rn.f32.s32 	%f52, %r60;
	mul.f32 	%f53, %f52, 0f40490FDB;
	mul.f32 	%f54, %f1, %f53;
	shl.b32 	%r61, %r99, 2;
	mov.u32 	%r62, s_angles;
	add.s32 	%r63, %r62, %r61;
	st.shared.f32 	[%r63+-4], %f54;
	or.b32  	%r64, %r59, 1;
	cvt.rn.f32.u32 	%f55, %r64;
	mul.f32 	%f56, %f55, 0f40490FDB;
	mul.f32 	%f57, %f1, %f56;
	st.shared.f32 	[%r63], %f57;
	add.s32 	%r99, %r99, 2;
$L__BB0_11:
	and.b32  	%r65, %r4, 1;
	setp.eq.b32 	%p11, %r65, 1;
	not.pred 	%p12, %p11;
	@%p12 bra 	$L__BB0_13;
	shl.b32 	%r66, %r99, 1;
	add.s32 	%r67, %r66, -1;
	cvt.rn.f32.s32 	%f58, %r67;
	mul.f32 	%f59, %f58, 0f40490FDB;
	mul.f32 	%f60, %f1, %f59;
	shl.b32 	%r68, %r99, 2;
	mov.u32 	%r69, s_angles;
	add.s32 	%r70, %r69, %r68;
	st.shared.f32 	[%r70+-4], %f60;
$L__BB0_13:
	setp.lt.s32 	%p13, %r3, 1;
	bar.sync 	0;
	mov.f32 	%f88, 0f00000000;
	@%p13 bra 	$L__BB0_25;
	mov.f32 	%f86, 0f00000000;
	mov.b32 	%r101, 1;
	mov.u32 	%r73, s_angles;
	mov.u64 	%rd20, d_coefficients;
	mov.u64 	%rd11, __cudart_i2opi_f;
$L__BB0_15:
	mov.u32 	%r15, %r101;
	shl.b32 	%r72, %r15, 2;
	add.s32 	%r74, %r73, %r72;
	ld.shared.f32 	%f3, [%r74+-4];
	mul.f32 	%f63, %f3, 0f3F22F983;
	cvt.rni.s32.f32 	%r105, %f63;
	cvt.rn.f32.s32 	%f64, %r105;
	fma.rn.f32 	%f65, %f64, 0fBFC90FDA, %f3;
	fma.rn.f32 	%f66, %f64, 0fB3A22168, %f65;
	fma.rn.f32 	%f87, %f64, 0fA7C234C5, %f66;
	abs.f32 	%f5, %f3;
	setp.ltu.f32 	%p14, %f5, 0f47CE4780;
	@%p14 bra 	$L__BB0_23;
	setp.neu.f32 	%p15, %f5, 0f7F800000;
	@%p15 bra 	$L__BB0_18;
	mov.f32 	%f69, 0f00000000;
	mul.rn.f32 	%f87, %f3, %f69;
	mov.b32 	%r105, 0;
	bra.uni 	$L__BB0_23;
$L__BB0_18:
	mov.b32 	%r17, %f3;
	shl.b32 	%r76, %r17, 8;
	or.b32  	%r18, %r76, -2147483648;
	mov.b64 	%rd27, 0;
	mov.b32 	%r102, 0;
	mov.u64 	%rd25, %rd11;
	mov.u64 	%rd26, %rd1;
$L__BB0_19:
	.pragma "nounroll";
	ld.global.nc.u32 	%r77, [%rd25];
	mad.wide.u32 	%rd13, %r77, %r18, %rd27;
	shr.u64 	%rd27, %rd13, 32;
	st.local.u32 	[%rd26], %rd13;
	add.s32 	%r102, %r102, 1;
	add.s64 	%rd26, %rd26, 4;
	add.s64 	%rd25, %rd25, 4;
	setp.ne.s32 	%p16, %r102, 6;
	@%p16 bra 	$L__BB0_19;
	shr.u32 	%r78, %r17, 23;
	st.local.u32 	[%rd1+24], %rd27;
	and.b32  	%r21, %r78, 31;
	and.b32  	%r79, %r78, 224;
	add.s32 	%r80, %r79, -128;
	shr.u32 	%r81, %r80, 5;
	mul.wide.u32 	%rd14, %r81, 4;
	sub.s64 	%rd8, %rd1, %rd14;
	ld.local.u32 	%r103, [%rd8+24];
	ld.local.u32 	%r104, [%rd8+20];
	setp.eq.s32 	%p17, %r21, 0;
	@%p17 bra 	$L__BB0_22;
	shf.l.wrap.b32 	%r103, %r104, %r103, %r21;
	ld.local.u32 	%r82, [%rd8+16];
	shf.l.wrap.b32 	%r104, %r82, %r104, %r21;
$L__BB0_22:
	shr.u32 	%r83, %r103, 30;
	shf.l.wrap.b32 	%r84, %r104, %r103, 2;
	shl.b32 	%r85, %r104, 2;
	shr.u32 	%r86, %r84, 31;
	add.s32 	%r87, %r86, %r83;
	neg.s32 	%r88, %r87;
	setp.lt.s32 	%p18, %r17, 0;
	selp.b32 	%r105, %r88, %r87, %p18;
	xor.b32  	%r89, %r84, %r17;
	shr.s32 	%r90, %r84, 31;
	xor.b32  	%r91, %r90, %r84;
	xor.b32  	%r92, %r90, %r85;
	cvt.u64.u32 	%rd15, %r91;
	shl.b64 	%rd16, %rd15, 32;
	cvt.u64.u32 	%rd17, %r92;
	or.b64  	%rd18, %rd16, %rd17;
	cvt.rn.f64.s64 	%fd1, %rd18;
	mul.f64 	%fd2, %fd1, 0d3BF921FB54442D19;
	cvt.rn.f32.f64 	%f67, %fd2;
	neg.f32 	%f68, %f67;
	setp.lt.s32 	%p19, %r89, 0;
	selp.f32 	%f87, %f68, %f67, %p19;
$L__BB0_23:
	add.s32 	%r94, %r105, 1;
	mul.rn.f32 	%f70, %f87, %f87;
	and.b32  	%r95, %r105, 1;
	setp.eq.b32 	%p20, %r95, 1;
	selp.f32 	%f71, %f87, 0f3F800000, %p20;
	fma.rn.f32 	%f72, %f70, %f71, 0f00000000;
	fma.rn.f32 	%f73, %f70, 0f37CBAC00, 0fBAB607ED;
	selp.f32 	%f74, 0fB94D4153, %f73, %p20;
	selp.f32 	%f75, 0f3C0885E4, 0f3D2AAABB, %p20;
	fma.rn.f32 	%f76, %f74, %f70, %f75;
	selp.f32 	%f77, 0fBE2AAAA8, 0fBEFFFFFF, %p20;
	fma.rn.f32 	%f78, %f76, %f70, %f77;
	fma.rn.f32 	%f79, %f78, %f72, %f71;
	and.b32  	%r96, %r94, 2;
	setp.eq.s32 	%p21, %r96, 0;
	mov.f32 	%f80, 0f00000000;
	sub.f32 	%f81, %f80, %f79;
	selp.f32 	%f82, %f79, %f81, %p21;
	mul.wide.u32 	%rd19, %r15, 4;
	add.s64 	%rd21, %rd20, %rd19;
	ld.const.f32 	%f83, [%rd21+-4];
	fma.rn.f32 	%f86, %f83, %f82, %f86;
	add.s32 	%r101, %r15, 1;
	setp.ne.s32 	%p22, %r15, %r4;
	@%p22 bra 	$L__BB0_15;
	mul.f32 	%f88, %f86, 0f40800000;
$L__BB0_25:
	div.rn.f32 	%f84, %f88, 0fC11DE9E7;
	add.f32 	%f85, %f84, 0f3F000000;
	cvta.to.global.u64 	%rd22, %rd9;
	mul.wide.s32 	%rd23, %r1, 4;
	add.s64 	%rd24, %rd22, %rd23;
	st.global.f32 	[%rd24], %f85;
$L__BB0_26:
	ret;

}


// ===== COMPILED SASS (sm_100) =====

	.target	sm_100

	.elftype	@"ET_EXEC"


//--------------------- .note.nv.tkinfo           --------------------------
	.section	.note.nv.tkinfo,"",@"SHT_NOTE"
	.sectionflags	@"SHF_NOTE_NV_TKINFO"
	.tkinfo
        /*0018*/ 	.word	0x00000002
        /*0030*/ 	.string	""
        /*0030*/ 	.string	"ptxas"
        /*0030*/ 	.string	"Cuda compilation tools, release 13.0, V13.0.88"
        /*0030*/ 	.string	"Build cuda_13.0.r13.0/compiler.36424714_0"
        /*0030*/ 	.string	"-arch sm_100 -m 64 "



//--------------------- .note.nv.cuinfo           --------------------------
	.section	.note.nv.cuinfo,"",@"SHT_NOTE"
	.sectionflags	@"SHF_NOTE_NV_CUINFO"
        /*0018*/ 	.short	0x0002
        /*001a*/ 	.short	0x0064
        /*001c*/ 	.short	0x0082
	.zero		2


//--------------------- .nv.info                  --------------------------
	.section	.nv.info,"",@"SHT_CUDA_INFO"
	.align	4


	//----- nvinfo : EIATTR_REGCOUNT
	.align		4
        /*0000*/ 	.byte	0x04, 0x2f
        /*0002*/ 	.short	(.L_4 - .L_3)
	.align		4
.L_3:
        /*0004*/ 	.word	index@(_Z7fourieriiPf)
        /*0008*/ 	.word	0x00000016


	//----- nvinfo : EIATTR_FRAME_SIZE
	.align		4
.L_4:
        /*000c*/ 	.byte	0x04, 0x11
        /*000e*/ 	.short	(.L_6 - .L_5)
	.align		4
.L_5:
        /*0010*/ 	.word	index@($__internal_0_$__cuda_sm3x_div_rn_noftz_f32_slowpath)
        /*0014*/ 	.word	0x00000000


	//----- nvinfo : EIATTR_FRAME_SIZE
	.align		4
.L_6:
        /*0018*/ 	.byte	0x04, 0x11
        /*001a*/ 	.short	(.L_8 - .L_7)
	.align		4
.L_7:
        /*001c*/ 	.word	index@(_Z7fourieriiPf)
        /*0020*/ 	.word	0x00000000


	//----- nvinfo : EIATTR_MIN_STACK_SIZE
	.align		4
.L_8:
        /*0024*/ 	.byte	0x04, 0x12
        /*0026*/ 	.short	(.L_10 - .L_9)
	.align		4
.L_9:
        /*0028*/ 	.word	index@(_Z7fourieriiPf)
        /*002c*/ 	.word	0x00000000
.L_10:


//--------------------- .nv.compat                --------------------------
	.section	.nv.compat,"",@"SHT_CUDA_COMPAT_INFO"
	.align	4
        /*0000*/ 	.byte	0x02, 0x09, 0x00, 0x00, 0x02, 0x02, 0x01, 0x00, 0x02, 0x05, 0x05, 0x00, 0x03, 0x07, 0x01, 0x01
        /*0010*/ 	.byte	0x02, 0x03, 0x00, 0x00, 0x02, 0x06, 0x01, 0x00, 0x04, 0x0b, 0x08, 0x00, 0x01, 0x00, 0x00, 0x00
        /*0020*/ 	.byte	0x00, 0x00, 0x00, 0x00


//--------------------- .nv.info._Z7fourieriiPf   --------------------------
	.section	.nv.info._Z7fourieriiPf,"",@"SHT_CUDA_INFO"
	.sectionflags	@""
	.align	4


	//----- nvinfo : EIATTR_CUDA_API_VERSION
	.align		4
        /*0000*/ 	.byte	0x04, 0x37
        /*0002*/ 	.short	(.L_12 - .L_11)
.L_11:
        /*0004*/ 	.word	0x00000082


	//----- nvinfo : EIATTR_KPARAM_INFO
	.align		4
.L_12:
        /*0008*/ 	.byte	0x04, 0x17
        /*000a*/ 	.short	(.L_14 - .L_13)
.L_13:
        /*000c*/ 	.word	0x00000000
        /*0010*/ 	.short	0x0002
        /*0012*/ 	.short	0x0008
        /*0014*/ 	.byte	0x00, 0xf5, 0x21, 0x00


	//----- nvinfo : EIATTR_KPARAM_INFO
	.align		4
.L_14:
        /*0018*/ 	.byte	0x04, 0x17
        /*001a*/ 	.short	(.L_16 - .L_15)
.L_15:
        /*001c*/ 	.word	0x00000000
        /*0020*/ 	.short	0x0001
        /*0022*/ 	.short	0x0004
        /*0024*/ 	.byte	0x00, 0xf0, 0x11, 0x00


	//----- nvinfo : EIATTR_KPARAM_INFO
	.align		4
.L_16:
        /*0028*/ 	.byte	0x04, 0x17
        /*002a*/ 	.short	(.L_18 - .L_17)
.L_17:
        /*002c*/ 	.word	0x00000000
        /*0030*/ 	.short	0x0000
        /*0032*/ 	.short	0x0000
        /*0034*/ 	.byte	0x00, 0xf0, 0x11, 0x00


	//----- nvinfo : EIATTR_SPARSE_MMA_MASK
	.align		4
.L_18:
        /*0038*/ 	.byte	0x03, 0x50
        /*003a*/ 	.short	0x0000


	//----- nvinfo : EIATTR_MAXREG_COUNT
	.align		4
        /*003c*/ 	.byte	0x03, 0x1b
        /*003e*/ 	.short	0x00ff


	//----- nvinfo : EIATTR_NUM_BARRIERS
	.align		4
        /*0040*/ 	.byte	0x02, 0x4c
        /*0042*/ 	.byte	0x01
	.zero		1


	//----- nvinfo : EIATTR_MERCURY_ISA_VERSION
	.align		4
        /*0044*/ 	.byte	0x03, 0x5f
        /*0046*/ 	.short	0x0101


	//----- nvinfo : EIATTR_VRC_CTA_INIT_COUNT
	.align		4
        /*0048*/ 	.byte	0x02, 0x4a
	.zero		1
	.zero		1


	//----- nvinfo : EIATTR_EXIT_INSTR_OFFSETS
	.align		4
        /*004c*/ 	.byte	0x04, 0x1c
        /*004e*/ 	.short	(.L_20 - .L_19)


	//   ....[0]....
.L_19:
        /*0050*/ 	.word	0x00000090


	//   ....[1]....
        /*0054*/ 	.word	0x000011e0


	//----- nvinfo : EIATTR_CRS_STACK_SIZE
	.align		4
.L_20:
        /*0058*/ 	.byte	0x04, 0x1e
        /*005a*/ 	.short	(.L_22 - .L_21)
.L_21:
        /*005c*/ 	.word	0x00000000


	//----- nvinfo : EIATTR_CBANK_PARAM_SIZE
	.align		4
.L_22:
        /*0060*/ 	.byte	0x03, 0x19
        /*0062*/ 	.short	0x0010


	//----- nvinfo : EIATTR_PARAM_CBANK
	.align		4
        /*0064*/ 	.byte	0x04, 0x0a
        /*0066*/ 	.short	(.L_24 - .L_23)
	.align		4
.L_23:
        /*0068*/ 	.word	index@(.nv.constant0._Z7fourieriiPf)
        /*006c*/ 	.short	0x0380
        /*006e*/ 	.short	0x0010


	//----- nvinfo : EIATTR_SW_WAR
	.align		4
.L_24:
        /*0070*/ 	.byte	0x04, 0x36
        /*0072*/ 	.short	(.L_26 - .L_25)
.L_25:
        /*0074*/ 	.word	0x00000008
.L_26:


//--------------------- .nv.callgraph             --------------------------
	.section	.nv.callgraph,"",@"SHT_CUDA_CALLGRAPH"
	.align	4
	.sectionentsize	8
	.align		4
        /*0000*/ 	.word	0x00000000
	.align		4
        /*0004*/ 	.word	0xffffffff
	.align		4
        /*0008*/ 	.word	0x00000000
	.align		4
        /*000c*/ 	.word	0xfffffffe
	.align		4
        /*0010*/ 	.word	0x00000000
	.align		4
        /*0014*/ 	.word	0xfffffffd
	.align		4
        /*0018*/ 	.word	0x00000000
	.align		4
        /*001c*/ 	.word	0xfffffffc


//--------------------- .nv.constant3             --------------------------
	.section	.nv.constant3,"a",@progbits
	.align	4
.nv.constant3:
	.type		d_coefficients,@object
	.size		d_coefficients,(d_params - d_coefficients)
d_coefficients:
	.zero		4096
	.type		d_params,@object
	.size		d_params,(.L_1 - d_params)
d_params:
	.zero		20
.L_1:


//--------------------- .nv.constant4             --------------------------
	.section	.nv.constant4,"a",@progbits
	.align	8
	.align		8
.nv.constant4:
        /*0000*/ 	.dword	__cudart_i2opi_f


//--------------------- .text._Z7fourieriiPf      --------------------------
	.section	.text._Z7fourieriiPf,"ax",@progbits
	.align	128
        .global         _Z7fourieriiPf
        .type           _Z7fourieriiPf,@function
        .size           _Z7fourieriiPf,(.L_x_20 - _Z7fourieriiPf)
        .other          _Z7fourieriiPf,@"STO_CUDA_ENTRY STV_DEFAULT"
_Z7fourieriiPf:
.text._Z7fourieriiPf:
[----:B------:R-:W-:Y:S01]  /*0000*/  LDC R1, c[0x0][0x37c] ;  /* 0x0000df00ff017b82 */ /* 0x000fe20000000800 */
[----:B------:R-:W0:Y:S07]  /*0010*/  S2R R3, SR_TID.X ;  /* 0x0000000000037919 */ /* 0x000e2e0000002100 */
[----:B------:R-:W0:Y:S01]  /*0020*/  S2UR UR4, SR_CTAID.X ;  /* 0x00000000000479c3 */ /* 0x000e220000002500 */
[----:B------:R-:W1:Y:S07]  /*0030*/  LDCU.64 UR6, c[0x0][0x380] ;  /* 0x00007000ff0677ac */ /* 0x000e6e0008000a00 */
[----:B------:R-:W0:Y:S02]  /*0040*/  LDC R2, c[0x0][0x360] ;  /* 0x0000d800ff027b82 */ /* 0x000e240000000800 */
[----:B0-----:R-:W-:-:S04]  /*0050*/  IMAD R2, R2, UR4, R3 ;  /* 0x0000000402027c24 */ /* 0x001fc8000f8e0203 */
[----:B-1----:R-:W-:-:S05]  /*0060*/  VIADD R0, R2, UR6 ;  /* 0x0000000602007c36 */ /* 0x002fca0008000000 */
[----:B------:R-:W-:-:S04]  /*0070*/  ISETP.GE.AND P0, PT, R0, RZ, PT ;  /* 0x000000ff0000720c */ /* 0x000fc80003f06270 */
[----:B------:R-:W-:-:S13]  /*0080*/  ISETP.GE.OR P0, PT, R0, UR7, !P0 ;  /* 0x0000000700007c0c */ /* 0x000fda000c706670 */
[----:B------:R-:W-:Y:S05]  /*0090*/  @P0 EXIT ;  /* 0x000000000000094d */ /* 0x000fea0003800000 */
[----:B------:R-:W0:Y:S01]  /*00a0*/  LDCU UR4, c[0x3][0x100c] ;  /* 0x00c20180ff0477ac */ /* 0x000e220008000800 */
[----:B------:R-:W1:Y:S01]  /*00b0*/  LDC R3, c[0x3][0x1000] ;  /* 0x00c40000ff037b82 */ /* 0x000e620000000800 */
[----:B------:R-:W-:Y:S01]  /*00c0*/  I2FP.F32.U32 R0, R0 ;  /* 0x0000000000007245 */ /* 0x000fe20000201000 */
[----:B0-----:R-:W0:Y:S01]  /*00d0*/  F2I.TRUNC.NTZ R4, UR4 ;  /* 0x0000000400047d05 */ /* 0x001e22000820f100 */
[----:B------:R-:W1:Y:S01]  /*00e0*/  LDCU UR4, c[0x3][0x1010] ;  /* 0x00c20200ff0477ac */ /* 0x000e620008000800 */
[C---:B0-----:R-:W-:Y:S02]  /*00f0*/  ISETP.GE.AND P0, PT, R4.reuse, 0x1, PT ;  /* 0x000000010400780c */ /* 0x041fe40003f06270 */
[----:B------:R-:W-:Y:S01]  /*0100*/  VIMNMX R12, PT, PT, R4, 0x400, PT ;  /* 0x00000400040c7848 */ /* 0x000fe20003fe0100 */
[----:B-1----:R-:W-:-:S10]  /*0110*/  FFMA R0, R0, UR4, R3 ;  /* 0x0000000400007c23 */ /* 0x002fd40008000003 */
[----:B------:R-:W-:Y:S05]  /*0120*/  @!P0 BRA `(.L_x_0) ;  /* 0x0000000400c08947 */ /* 0x000fea0003800000 */
[----:B------:R-:W-:Y:S01]  /*0130*/  ISETP.GE.U32.AND P1, PT, R4, 0x8, PT ;  /* 0x000000080400780c */ /* 0x000fe20003f26070 */
[----:B------:R-:W-:Y:S01]  /*0140*/  UMOV UR4, 0x1 ;  /* 0x0000000100047882 */ /* 0x000fe20000000000 */
[----:B------:R-:W-:-:S11]  /*0150*/  LOP3.LUT R18, R12, 0x7, RZ, 0xc0, !PT ;  /* 0x000000070c127812 */ /* 0x000fd600078ec0ff */
[----:B------:R-:W-:Y:S05]  /*0160*/  @!P1 BRA `(.L_x_1) ;  /* 0x0000000000b49947 */ /* 0x000fea0003800000 */
[----:B------:R-:W0:Y:S01]  /*0170*/  S2UR UR6, SR_CgaCtaId ;  /* 0x00000000000679c3 */ /* 0x000e220000008800 */
[----:B------:R-:W-:Y:S01]  /*0180*/  UMOV UR4, 0x400 ;  /* 0x0000040000047882 */ /* 0x000fe20000000000 */
[----:B------:R-:W-:Y:S01]  /*0190*/  LOP3.LUT R19, R12, 0x7f8, RZ, 0xc0, !PT ;  /* 0x000007f80c137812 */ /* 0x000fe200078ec0ff */
[----:B0-----:R-:W-:-:S03]  /*01a0*/  ULEA UR6, UR6, UR4, 0x18 ;  /* 0x0000000406067291 */ /* 0x001fc6000f8ec0ff */
[----:B------:R-:W-:-:S09]  /*01b0*/  UMOV UR4, 0x1 ;  /* 0x0000000100047882 */ /* 0x000fd20000000000 */
.L_x_2:
[----:B------:R-:W-:Y:S02]  /*01c0*/  USHF.L.U32 UR5, UR4, 0x1, URZ ;  /* 0x0000000104057899 */ /* 0x000fe400080006ff */
[----:B------:R-:W-:Y:S02]  /*01d0*/  ULEA UR8, UR4, UR6, 0x2 ;  /* 0x0000000604087291 */ /* 0x000fe4000f8e10ff */
[----:B------:R-:W-:Y:S02]  /*01e0*/  UIADD3 UR7, UPT, UPT, UR5, -0x1, URZ ;  /* 0xffffffff05077890 */ /* 0x000fe4000fffe0ff */
[----:B------:R-:W-:Y:S02]  /*01f0*/  UIADD3 UR9, UPT, UPT, UR5, 0x1, URZ ;  /* 0x0000000105097890 */ /* 0x000fe4000fffe0ff */
[----:B------:R-:W-:Y:S02]  /*0200*/  UIADD3 UR10, UPT, UPT, UR5, 0x3, URZ ;  /* 0x00000003050a7890 */ /* 0x000fe4000fffe0ff */
[----:B------:R-:W-:Y:S01]  /*0210*/  UIADD3 UR11, UPT, UPT, UR5, 0x5, URZ ;  /* 0x00000005050b7890 */ /* 0x000fe2000fffe0ff */
[----:B------:R-:W-:Y:S01]  /*0220*/  I2FP.F32.S32 R3, UR7 ;  /* 0x0000000700037c45 */ /* 0x000fe20008201400 */
[----:B------:R-:W-:Y:S01]  /*0230*/  UIADD3 UR12, UPT, UPT, UR5, 0x7, URZ ;  /* 0x00000007050c7890 */ /* 0x000fe2000fffe0ff */
[----:B0-----:R-:W-:Y:S01]  /*0240*/  I2FP.F32.U32 R4, UR9 ;  /* 0x0000000900047c45 */ /* 0x001fe20008201000 */
[----:B------:R-:W-:Y:S01]  /*0250*/  UIADD3 UR13, UPT, UPT, UR5, 0x9, URZ ;  /* 0x00000009050d7890 */ /* 0x000fe2000fffe0ff */
[----:B------:R-:W-:Y:S01]  /*0260*/  I2FP.F32.S32 R6, UR10 ;  /* 0x0000000a00067c45 */ /* 0x000fe20008201400 */
[----:B------:R-:W-:Y:S01]  /*0270*/  UIADD3 UR14, UPT, UPT, UR5, 0xb, URZ ;  /* 0x0000000b050e7890 */ /* 0x000fe2000fffe0ff */
[----:B------:R-:W-:Y:S01]  /*0280*/  I2FP.F32.S32 R8, UR11 ;  /* 0x0000000b00087c45 */ /* 0x000fe20008201400 */
[----:B------:R-:W-:Y:S01]  /*0290*/  UIADD3 UR5, UPT, UPT, UR5, 0xd, URZ ;  /* 0x0000000d05057890 */ /* 0x000fe2000fffe0ff */
[----:B------:R-:W-:Y:S01]  /*02a0*/  I2FP.F32.S32 R10, UR12 ;  /* 0x0000000c000a7c45 */ /* 0x000fe20008201400 */
[----:B------:R-:W-:Y:S01]  /*02b0*/  FMUL R7, R6, 3.1415927410125732422 ;  /* 0x40490fdb06077820 */ /* 0x000fe20000400000 */
[----:B------:R-:W-:Y:S01]  /*02c0*/  I2FP.F32.S32 R13, UR13 ;  /* 0x0000000d000d7c45 */ /* 0x000fe20008201400 */
[----:B------:R-:W-:Y:S01]  /*02d0*/  FMUL R9, R8, 3.1415927410125732422 ;  /* 0x40490fdb08097820 */ /* 0x000fe20000400000 */
[----:B------:R-:W-:Y:S01]  /*02e0*/  I2FP.F32.S32 R14, UR14 ;  /* 0x0000000e000e7c45 */ /* 0x000fe20008201400 */
[----:B------:R-:W-:Y:S01]  /*02f0*/  FMUL R11, R10, 3.1415927410125732422 ;  /* 0x40490fdb0a0b7820 */ /* 0x000fe20000400000 */
[----:B------:R-:W-:Y:S01]  /*0300*/  I2FP.F32.S32 R16, UR5 ;  /* 0x0000000500107c45 */ /* 0x000fe20008201400 */
[----:B------:R-:W-:Y:S01]  /*0310*/  UIADD3 UR5, UPT, UPT, UR4, 0x7, URZ ;  /* 0x0000000704057890 */ /* 0x000fe2000fffe0ff */
[----:B------:R-:W-:Y:S01]  /*0320*/  FMUL R3, R3, 3.1415927410125732422 ;  /* 0x40490fdb03037820 */ /* 0x000fe20000400000 */
[----:B------:R-:W-:Y:S01]  /*0330*/  FMUL R5, R4, 3.1415927410125732422 ;  /* 0x40490fdb04057820 */ /* 0x000fe20000400000 */
[----:B------:R-:W-:Y:S01]  /*0340*/  FMUL R13, R13, 3.1415927410125732422 ;  /* 0x40490fdb0d0d7820 */ /* 0x000fe20000400000 */
[----:B------:R-:W-:Y:S01]  /*0350*/  FMUL R15, R14, 3.1415927410125732422 ;  /* 0x40490fdb0e0f7820 */ /* 0x000fe20000400000 */
[----:B------:R-:W-:Y:S01]  /*0360*/  FMUL R17, R16, 3.1415927410125732422 ;  /* 0x40490fdb10117820 */ /* 0x000fe20000400000 */
[----:B------:R-:W-:Y:S01]  /*0370*/  ISETP.NE.AND P1, PT, R19, UR5, PT ;  /* 0x0000000513007c0c */ /* 0x000fe2000bf25270 */
[C---:B------:R-:W-:Y:S01]  /*0380*/  FMUL R6, R0.reuse, R7 ;  /* 0x0000000700067220 */ /* 0x040fe20000400000 */
[C---:B------:R-:W-:Y:S01]  /*0390*/  FMUL R7, R0.reuse, R9 ;  /* 0x0000000900077220 */ /* 0x040fe20000400000 */
[C---:B------:R-:W-:Y:S01]  /*03a0*/  FMUL R8, R0.reuse, R11 ;  /* 0x0000000b00087220 */ /* 0x040fe20000400000 */
[C---:B------:R-:W-:Y:S01]  /*03b0*/  FMUL R4, R0.reuse, R3 ;  /* 0x0000000300047220 */ /* 0x040fe20000400000 */
[C---:B------:R-:W-:Y:S01]  /*03c0*/  FMUL R5, R0.reuse, R5 ;  /* 0x0000000500057220 */ /* 0x040fe20000400000 */
[C---:B------:R-:W-:Y:S01]  /*03d0*/  FMUL R9, R0.reuse, R13 ;  /* 0x0000000d00097220 */ /* 0x040fe20000400000 */
[C---:B------:R-:W-:Y:S01]  /*03e0*/  FMUL R10, R0.reuse, R15 ;  /* 0x0000000f000a7220 */ /* 0x040fe20000400000 */
[----:B------:R-:W-:Y:S01]  /*03f0*/  FMUL R11, R0, R17 ;  /* 0x00000011000b7220 */ /* 0x000fe20000400000 */
[----:B------:R-:W-:Y:S01]  /*0400*/  UIADD3 UR4, UPT, UPT, UR4, 0x8, URZ ;  /* 0x0000000804047890 */ /* 0x000fe2000fffe0ff */
[----:B------:R0:W-:Y:S04]  /*0410*/  STS.128 [UR8+-0x4], R4 ;  /* 0xfffffc04ff007988 */ /* 0x0001e80008000c08 */
[----:B------:R0:W-:Y:S01]  /*0420*/  STS.128 [UR8+0xc], R8 ;  /* 0x00000c08ff007988 */ /* 0x0001e20008000c08 */
[----:B------:R-:W-:Y:S06]  /*0430*/  @P1 BRA `(.L_x_2) ;  /* 0xfffffffc00601947 */ /* 0x000fec000383ffff */
.L_x_1:
[----:B------:R-:W-:-:S13]  /*0440*/  ISETP.NE.AND P1, PT, R18, RZ, PT ;  /* 0x000000ff1200720c */ /* 0x000fda0003f25270 */
[----:B------:R-:W-:Y:S05]  /*0450*/  @!P1 BRA `(.L_x_0) ;  /* 0x0000000000f49947 */ /* 0x000fea0003800000 */
[----:B------:R-:W-:Y:S02]  /*0460*/  ISETP.GE.U32.AND P1, PT, R18, 0x4, PT ;  /* 0x000000041200780c */ /* 0x000fe40003f26070 */
[----:B0-----:R-:W-:-:S04]  /*0470*/  LOP3.LUT R10, R12, 0x3, RZ, 0xc0, !PT ;  /* 0x000000030c0a7812 */ /* 0x001fc800078ec0ff */
[----:B------:R-:W-:-:S07]  /*0480*/  ISETP.NE.AND P2, PT, R10, RZ, PT ;  /* 0x000000ff0a00720c */ /* 0x000fce0003f45270 */
[----:B------:R-:W-:Y:S06]  /*0490*/  @!P1 BRA `(.L_x_3) ;  /* 0x0000000000689947 */ /* 0x000fec0003800000 */
[----:B------:R-:W0:Y:S01]  /*04a0*/  S2UR UR7, SR_CgaCtaId ;  /* 0x00000000000779c3 */ /* 0x000e220000008800 */
[----:B------:R-:W-:Y:S01]  /*04b0*/  USHF.L.U32 UR5, UR4, 0x1, URZ ;  /* 0x0000000104057899 */ /* 0x000fe200080006ff */
[----:B------:R-:W-:-:S03]  /*04c0*/  UMOV UR6, 0x400 ;  /* 0x0000040000067882 */ /* 0x000fc60000000000 */
[----:B------:R-:W-:Y:S02]  /*04d0*/  UIADD3 UR8, UPT, UPT, UR5, -0x1, URZ ;  /* 0xffffffff05087890 */ /* 0x000fe4000fffe0ff */
[----:B------:R-:W-:Y:S02]  /*04e0*/  UIADD3 UR9, UPT, UPT, UR5, 0x1, URZ ;  /* 0x0000000105097890 */ /* 0x000fe4000fffe0ff */
[----:B------:R-:W-:Y:S02]  /*04f0*/  UIADD3 UR10, UPT, UPT, UR5, 0x3, URZ ;  /* 0x00000003050a7890 */ /* 0x000fe4000fffe0ff */
[----:B------:R-:W-:Y:S01]  /*0500*/  UIADD3 UR5, UPT, UPT, UR5, 0x5, URZ ;  /* 0x0000000505057890 */ /* 0x000fe2000fffe0ff */
[----:B------:R-:W-:Y:S02]  /*0510*/  I2FP.F32.S32 R3, UR8 ;  /* 0x0000000800037c45 */ /* 0x000fe40008201400 */
[----:B------:R-:W-:Y:S02]  /*0520*/  I2FP.F32.U32 R4, UR9 ;  /* 0x0000000900047c45 */ /* 0x000fe40008201000 */
[----:B------:R-:W-:Y:S01]  /*0530*/  I2FP.F32.S32 R6, UR10 ;  /* 0x0000000a00067c45 */ /* 0x000fe20008201400 */
[----:B------:R-:W-:Y:S01]  /*0540*/  FMUL R3, R3, 3.1415927410125732422 ;  /* 0x40490fdb03037820 */ /* 0x000fe20000400000 */
[----:B------:R-:W-:Y:S01]  /*0550*/  I2FP.F32.S32 R8, UR5 ;  /* 0x0000000500087c45 */ /* 0x000fe20008201400 */
[----:B------:R-:W-:-:S02]  /*0560*/  FMUL R5, R4, 3.1415927410125732422 ;  /* 0x40490fdb04057820 */ /* 0x000fc40000400000 */
[----:B------:R-:W-:Y:S01]  /*0570*/  FMUL R7, R6, 3.1415927410125732422 ;  /* 0x40490fdb06077820 */ /* 0x000fe20000400000 */
[----:B------:R-:W-:Y:S01]  /*0580*/  FMUL R3, R0, R3 ;  /* 0x0000000300037220 */ /* 0x000fe20000400000 */
[----:B------:R-:W-:Y:S01]  /*0590*/  FMUL R9, R8, 3.1415927410125732422 ;  /* 0x40490fdb08097820 */ /* 0x000fe20000400000 */
[----:B0-----:R-:W-:Y:S01]  /*05a0*/  ULEA UR6, UR7, UR6, 0x18 ;  /* 0x0000000607067291 */ /* 0x001fe2000f8ec0ff */
[C---:B------:R-:W-:Y:S01]  /*05b0*/  FMUL R5, R0.reuse, R5 ;  /* 0x0000000500057220 */ /* 0x040fe20000400000 */
[C---:B------:R-:W-:Y:S01]  /*05c0*/  FMUL R7, R0.reuse, R7 ;  /* 0x0000000700077220 */ /* 0x040fe20000400000 */
[----:B------:R-:W-:Y:S01]  /*05d0*/  FMUL R9, R0, R9 ;  /* 0x0000000900097220 */ /* 0x000fe20000400000 */
[----:B------:R-:W-:Y:S02]  /*05e0*/  ULEA UR5, UR4, UR6, 0x2 ;  /* 0x0000000604057291 */ /* 0x000fe4000f8e10ff */
[----:B------:R-:W-:-:S07]  /*05f0*/  UIADD3 UR4, UPT, UPT, UR4, 0x4, URZ ;  /* 0x0000000404047890 */ /* 0x000fce000fffe0ff */
[----:B------:R0:W-:Y:S04]  /*0600*/  STS [UR5+-0x4], R3 ;  /* 0xfffffc03ff007988 */ /* 0x0001e80008000805 */
[----:B------:R0:W-:Y:S04]  /*0610*/  STS [UR5], R5 ;  /* 0x00000005ff007988 */ /* 0x0001e80008000805 */
[----:B------:R0:W-:Y:S04]  /*0620*/  STS [UR5+0x4], R7 ;  /* 0x00000407ff007988 */ /* 0x0001e80008000805 */
[----:B------:R0:W-:Y:S02]  /*0630*/  STS [UR5+0x8], R9 ;  /* 0x00000809ff007988 */ /* 0x0001e40008000805 */
.L_x_3:
[----:B------:R-:W-:Y:S05]  /*0640*/  @!P2 BRA `(.L_x_0) ;  /* 0x000000000078a947 */ /* 0x000fea0003800000 */
[----:B------:R-:W-:Y:S02]  /*0650*/  ISETP.NE.AND P1, PT, R10, 0x1, PT ;  /* 0x000000010a00780c */ /* 0x000fe40003f25270 */
[----:B0-----:R-:W-:-:S04]  /*0660*/  LOP3.LUT R3, R12, 0x1, RZ, 0xc0, !PT ;  /* 0x000000010c037812 */ /* 0x001fc800078ec0ff */
[----:B------:R-:W-:-:S07]  /*0670*/  ISETP.NE.U32.AND P2, PT, R3, 0x1, PT ;  /* 0x000000010300780c */ /* 0x000fce0003f45070 */
[----:B------:R-:W-:Y:S06]  /*0680*/  @!P1 BRA `(.L_x_4) ;  /* 0x0000000000409947 */ /* 0x000fec0003800000 */
[----:B------:R-:W0:Y:S01]  /*0690*/  S2UR UR6, SR_CgaCtaId ;  /* 0x00000000000679c3 */ /* 0x000e220000008800 */
[----:B------:R-:W-:-:S04]  /*06a0*/  USHF.L.U32 UR5, UR4, 0x1, URZ ;  /* 0x0000000104057899 */ /* 0x000fc800080006ff */
[----:B------:R-:W-:Y:S02]  /*06b0*/  UIADD3 UR8, UPT, UPT, UR5, -0x1, URZ ;  /* 0xffffffff05087890 */ /* 0x000fe4000fffe0ff */
[----:B------:R-:W-:-:S03]  /*06c0*/  UIADD3 UR7, UPT, UPT, UR5, 0x1, URZ ;  /* 0x0000000105077890 */ /* 0x000fc6000fffe0ff */
[----:B------:R-:W-:Y:S01]  /*06d0*/  UMOV UR5, 0x400 ;  /* 0x0000040000057882 */ /* 0x000fe20000000000 */
[----:B------:R-:W-:Y:S02]  /*06e0*/  I2FP.F32.S32 R3, UR8 ;  /* 0x0000000800037c45 */ /* 0x000fe40008201400 */
[----:B------:R-:W-:-:S03]  /*06f0*/  I2FP.F32.U32 R4, UR7 ;  /* 0x0000000700047c45 */ /* 0x000fc60008201000 */
[----:B------:R-:W-:Y:S02]  /*0700*/  FMUL R3, R3, 3.1415927410125732422 ;  /* 0x40490fdb03037820 */ /* 0x000fe40000400000 */
[----:B------:R-:W-:Y:S02]  /*0710*/  FMUL R5, R4, 3.1415927410125732422 ;  /* 0x40490fdb04057820 */ /* 0x000fe40000400000 */
[C---:B------:R-:W-:Y:S02]  /*0720*/  FMUL R3, R0.reuse, R3 ;  /* 0x0000000300037220 */ /* 0x040fe40000400000 */
[----:B------:R-:W-:Y:S01]  /*0730*/  FMUL R5, R0, R5 ;  /* 0x0000000500057220 */ /* 0x000fe20000400000 */
[----:B0-----:R-:W-:-:S04]  /*0740*/  ULEA UR5, UR6, UR5, 0x18 ;  /* 0x0000000506057291 */ /* 0x001fc8000f8ec0ff */
[----:B------:R-:W-:Y:S02]  /*0750*/  ULEA UR5, UR4, UR5, 0x2 ;  /* 0x0000000504057291 */ /* 0x000fe4000f8e10ff */
[----:B------:R-:W-:-:S07]  /*0760*/  UIADD3 UR4, UPT, UPT, UR4, 0x2, URZ ;  /* 0x0000000204047890 */ /* 0x000fce000fffe0ff */
[----:B------:R0:W-:Y:S04]  /*0770*/  STS [UR5+-0x4], R3 ;  /* 0xfffffc03ff007988 */ /* 0x0001e80008000805 */
[----:B------:R0:W-:Y:S02]  /*0780*/  STS [UR5], R5 ;  /* 0x00000005ff007988 */ /* 0x0001e40008000805 */
.L_x_4:
[----:B------:R-:W-:Y:S05]  /*0790*/  @P2 BRA `(.L_x_0) ;  /* 0x0000000000242947 */ /* 0x000fea0003800000 */
[----:B------:R-:W1:Y:S01]  /*07a0*/  S2UR UR6, SR_CgaCtaId ;  /* 0x00000000000679c3 */ /* 0x000e620000008800 */
[----:B------:R-:W-:Y:S01]  /*07b0*/  ULEA UR7, UR4, 0xffffffff, 0x1 ;  /* 0xffffffff04077891 */ /* 0x000fe2000f8e08ff */
[----:B------:R-:W-:-:S05]  /*07c0*/  UMOV UR5, 0x400 ;  /* 0x0000040000057882 */ /* 0x000fca0000000000 */
[----:B0-----:R-:W-:-:S05]  /*07d0*/  I2FP.F32.S32 R3, UR7 ;  /* 0x0000000700037c45 */ /* 0x001fca0008201400 */
[----:B------:R-:W-:-:S04]  /*07e0*/  FMUL R3, R3, 3.1415927410125732422 ;  /* 0x40490fdb03037820 */ /* 0x000fc80000400000 */
[----:B------:R-:W-:Y:S01]  /*07f0*/  FMUL R3, R0, R3 ;  /* 0x0000000300037220 */ /* 0x000fe20000400000 */
[----:B-1----:R-:W-:-:S04]  /*0800*/  ULEA UR5, UR6, UR5, 0x18 ;  /* 0x0000000506057291 */ /* 0x002fc8000f8ec0ff */
[----:B------:R-:W-:-:S09]  /*0810*/  ULEA UR4, UR4, UR5, 0x2 ;  /* 0x0000000504047291 */ /* 0x000fd2000f8e10ff */
[----:B------:R1:W-:Y:S03]  /*0820*/  STS [UR4+-0x4], R3 ;  /* 0xfffffc03ff007988 */ /* 0x0003e60008000804 */
.L_x_0:
[----:B------:R-:W-:Y:S01]  /*0830*/  BAR.SYNC.DEFER_BLOCKING 0x0 ;  /* 0x0000000000007b1d */ /* 0x000fe20000010000 */
[----:B01----:R-:W-:-:S05]  /*0840*/  IMAD.MOV.U32 R3, RZ, RZ, RZ ;  /* 0x000000ffff037224 */ /* 0x003fca00078e00ff */
[----:B------:R-:W0:Y:S01]  /*0850*/  LDCU.64 UR8, c[0x0][0x358] ;  /* 0x00006b00ff0877ac */ /* 0x000e220008000a00 */
[----:B------:R-:W-:Y:S05]  /*0860*/  @!P0 BRA `(.L_x_5) ;  /* 0x0000000800188947 */ /* 0x000fea0003800000 */
[----:B------:R-:W1:Y:S01]  /*0870*/  S2UR UR5, SR_CgaCtaId ;  /* 0x00000000000579c3 */ /* 0x000e620000008800 */
[----:B------:R-:W-:Y:S01]  /*0880*/  UMOV UR4, 0x400 ;  /* 0x0000040000047882 */ /* 0x000fe20000000000 */
[----:B------:R-:W-:Y:S01]  /*0890*/  IMAD.MOV.U32 R3, RZ, RZ, RZ ;  /* 0x000000ffff037224 */ /* 0x000fe200078e00ff */
[----:B-1----:R-:W-:-:S03]  /*08a0*/  ULEA UR6, UR5, UR4, 0x18 ;  /* 0x0000000405067291 */ /* 0x002fc6000f8ec0ff */
[----:B------:R-:W-:-:S09]  /*08b0*/  UMOV UR5, 0x1 ;  /* 0x0000000100057882 */ /* 0x000fd20000000000 */
.L_x_9:
[----:B------:R-:W-:-:S09]  /*08c0*/  ULEA UR4, UR5, UR6, 0x2 ;  /* 0x0000000605047291 */ /* 0x000fd2000f8e10ff */
[----:B------:R-:W1:Y:S02]  /*08d0*/  LDS R0, [UR4+-0x4] ;  /* 0xfffffc04ff007984 */ /* 0x000e640008000800 */
[C---:B-1----:R-:W-:Y:S01]  /*08e0*/  FMUL R5, R0.reuse, 0.63661974668502807617 ;  /* 0x3f22f98300057820 */ /* 0x042fe20000400000 */
[----:B------:R-:W-:-:S05]  /*08f0*/  FSETP.GE.AND P0, PT, |R0|, 105615, PT ;  /* 0x47ce47800000780b */ /* 0x000fca0003f06200 */
[----:B------:R-:W1:Y:S02]  /*0900*/  F2I.NTZ R5, R5 ;  /* 0x0000000500057305 */ /* 0x000e640000203100 */
[----:B-1----:R-:W-:-:S05]  /*0910*/  I2FP.F32.S32 R7, R5 ;  /* 0x0000000500077245 */ /* 0x002fca0000201400 */
[----:B------:R-:W-:-:S04]  /*0920*/  FFMA R6, R7, -1.5707962512969970703, R0 ;  /* 0xbfc90fda07067823 */ /* 0x000fc80000000000 */
[----:B------:R-:W-:-:S04]  /*0930*/  FFMA R6, R7, -7.5497894158615963534e-08, R6 ;  /* 0xb3a2216807067823 */ /* 0x000fc80000000006 */
[----:B------:R-:W-:Y:S01]  /*0940*/  FFMA R8, R7, -5.3903029534742383927e-15, R6 ;  /* 0xa7c234c507087823 */ /* 0x000fe20000000006 */
[----:B------:R-:W-:Y:S06]  /*0950*/  @!P0 BRA `(.L_x_6) ;  /* 0x0000000400748947 */ /* 0x000fec0003800000 */
[----:B------:R-:W-:-:S13]  /*0960*/  FSETP.NEU.AND P0, PT, |R0|, +INF , PT ;  /* 0x7f8000000000780b */ /* 0x000fda0003f0d200 */
[----:B------:R-:W-:Y:S01]  /*0970*/  @!P0 FMUL R8, RZ, R0 ;  /* 0x00000000ff088220 */ /* 0x000fe20000400000 */
[----:B------:R-:W-:Y:S01]  /*0980*/  @!P0 IMAD.MOV.U32 R5, RZ, RZ, RZ ;  /* 0x000000ffff058224 */ /* 0x000fe200078e00ff */
[----:B------:R-:W-:Y:S06]  /*0990*/  @!P0 BRA `(.L_x_6) ;  /* 0x0000000400648947 */ /* 0x000fec0003800000 */
[----:B------:R-:W-:Y:S01]  /*09a0*/  IMAD.SHL.U32 R6, R0, 0x100, RZ ;  /* 0x0000010000067824 */ /* 0x000fe200078e00ff */
[----:B------:R-:W-:Y:S01]  /*09b0*/  CS2R R16, SRZ ;  /* 0x0000000000107805 */ /* 0x000fe2000001ff00 */
[----:B------:R-:W-:Y:S01]  /*09c0*/  IMAD.MOV.U32 R5, RZ, RZ, RZ ;  /* 0x000000ffff057224 */ /* 0x000fe200078e00ff */
[----:B------:R-:W1:Y:S02]  /*09d0*/  LDCU.64 UR10, c[0x4][URZ] ;  /* 0x01000000ff0a77ac */ /* 0x000e640008000a00 */
[----:B------:R-:W-:Y:S01]  /*09e0*/  LOP3.LUT R19, R6, 0x80000000, RZ, 0xfc, !PT ;  /* 0x8000000006137812 */ /* 0x000fe200078efcff */
[----:B------:R-:W-:-:S06]  /*09f0*/  UMOV UR4, URZ ;  /* 0x000000ff00047c82 */ /* 0x000fcc0008000000 */
.L_x_7:
[----:B-1----:R-:W-:Y:S01]  /*0a00*/  IMAD.U32 R8, RZ, RZ, UR10 ;  /* 0x0000000aff087e24 */ /* 0x002fe2000f8e00ff */
[----:B------:R-:W-:-:S05]  /*0a10*/  MOV R9, UR11 ;  /* 0x0000000b00097c02 */ /* 0x000fca0008000f00 */
[----:B0-----:R-:W2:Y:S01]  /*0a20*/  LDG.E.CONSTANT R6, desc[UR8][R8.64] ;  /* 0x0000000808067981 */ /* 0x001ea2000c1e9900 */
[----:B------:R-:W-:Y:S01]  /*0a30*/  UIADD3 UR4, UPT, UPT, UR4, 0x1, URZ ;  /* 0x0000000104047890 */ /* 0x000fe2000fffe0ff */
[C---:B------:R-:W-:Y:S01]  /*0a40*/  ISETP.EQ.AND P0, PT, R16.reuse, RZ, PT ;  /* 0x000000ff1000720c */ /* 0x040fe20003f02270 */
[----:B------:R-:W-:Y:S01]  /*0a50*/  UIADD3 UR10, UP1, UPT, UR10, 0x4, URZ ;  /* 0x000000040a0a7890 */ /* 0x000fe2000ff3e0ff */
[C---:B------:R-:W-:Y:S01]  /*0a60*/  ISETP.EQ.AND P1, PT, R16.reuse, 0x4, PT ;  /* 0x000000041000780c */ /* 0x040fe20003f22270 */
[----:B------:R-:W-:Y:S01]  /*0a70*/  UISETP.NE.AND UP0, UPT, UR4, 0x6, UPT ;  /* 0x000000060400788c */ /* 0x000fe2000bf05270 */
[C---:B------:R-:W-:Y:S01]  /*0a80*/  ISETP.EQ.AND P2, PT, R16.reuse, 0x8, PT ;  /* 0x000000081000780c */ /* 0x040fe20003f42270 */
[----:B------:R-:W-:Y:S01]  /*0a90*/  UIADD3.X UR11, UPT, UPT, URZ, UR11, URZ, UP1, !UPT ;  /* 0x0000000bff0b7290 */ /* 0x000fe20008ffe4ff */
[C---:B------:R-:W-:Y:S02]  /*0aa0*/  ISETP.EQ.AND P3, PT, R16.reuse, 0xc, PT ;  /* 0x0000000c1000780c */ /* 0x040fe40003f62270 */
[----:B------:R-:W-:-:S02]  /*0ab0*/  ISETP.EQ.AND P4, PT, R16, 0x10, PT ;  /* 0x000000101000780c */ /* 0x000fc40003f82270 */
[C---:B------:R-:W-:Y:S01]  /*0ac0*/  ISETP.EQ.AND P5, PT, R16.reuse, 0x14, PT ;  /* 0x000000141000780c */ /* 0x040fe20003fa2270 */
[----:B------:R-:W-:Y:S02]  /*0ad0*/  VIADD R16, R16, 0x4 ;  /* 0x0000000410107836 */ /* 0x000fe40000000000 */
[----:B--2---:R-:W-:-:S03]  /*0ae0*/  IMAD.WIDE.U32 R6, R6, R19, RZ ;  /* 0x0000001306067225 */ /* 0x004fc600078e00ff */
[----:B------:R-:W-:-:S07]  /*0af0*/  IADD3 R6, P6, PT, R6, R5, RZ ;  /* 0x0000000506067210 */ /* 0x000fce0007fde0ff */
[----:B------:R-:W-:Y:S01]  /*0b00*/  @P5 MOV R10, R6 ;  /* 0x00000006000a5202 */ /* 0x000fe20000000f00 */
[----:B------:R-:W-:Y:S02]  /*0b10*/  IMAD.X R5, R7, 0x1, R17, P6 ;  /* 0x0000000107057824 */ /* 0x000fe400030e0611 */
[--C-:B------:R-:W-:Y:S02]  /*0b20*/  @P0 IMAD.MOV.U32 R4, RZ, RZ, R6.reuse ;  /* 0x000000ffff040224 */ /* 0x100fe400078e0006 */
[--C-:B------:R-:W-:Y:S02]  /*0b30*/  @P1 IMAD.MOV.U32 R11, RZ, RZ, R6.reuse ;  /* 0x000000ffff0b1224 */ /* 0x100fe400078e0006 */
[--C-:B------:R-:W-:Y:S02]  /*0b40*/  @P2 IMAD.MOV.U32 R13, RZ, RZ, R6.reuse ;  /* 0x000000ffff0d2224 */ /* 0x100fe400078e0006 */
[--C-:B------:R-:W-:Y:S02]  /*0b50*/  @P3 IMAD.MOV.U32 R14, RZ, RZ, R6.reuse ;  /* 0x000000ffff0e3224 */ /* 0x100fe400078e0006 */
[----:B------:R-:W-:Y:S01]  /*0b60*/  @P4 IMAD.MOV.U32 R15, RZ, RZ, R6 ;  /* 0x000000ffff0f4224 */ /* 0x000fe200078e0006 */
[----:B------:R-:W-:Y:S06]  /*0b70*/  BRA.U UP0, `(.L_x_7) ;  /* 0xfffffffd00a07547 */ /* 0x000fec000b83ffff */
[----:B------:R-:W-:-:S04]  /*0b80*/  SHF.R.U32.HI R6, RZ, 0x17, R0 ;  /* 0x00000017ff067819 */ /* 0x000fc80000011600 */
[C---:B------:R-:W-:Y:S02]  /*0b90*/  LOP3.LUT R7, R6.reuse, 0xe0, RZ, 0xc0, !PT ;  /* 0x000000e006077812 */ /* 0x040fe400078ec0ff */
[----:B------:R-:W-:-:S03]  /*0ba0*/  LOP3.LUT P6, RZ, R6, 0x1f, RZ, 0xc0, !PT ;  /* 0x0000001f06ff7812 */ /* 0x000fc600078cc0ff */
[----:B------:R-:W-:-:S05]  /*0bb0*/  VIADD R7, R7, 0xffffff80 ;  /* 0xffffff8007077836 */ /* 0x000fca0000000000 */
[----:B------:R-:W-:-:S05]  /*0bc0*/  SHF.R.U32.HI R7, RZ, 0x5, R7 ;  /* 0x00000005ff077819 */ /* 0x000fca0000011607 */
[----:B------:R-:W-:-:S05]  /*0bd0*/  IMAD.U32 R9, R7, -0x4, RZ ;  /* 0xfffffffc07097824 */ /* 0x000fca00078e00ff */
[C---:B------:R-:W-:Y:S02]  /*0be0*/  ISETP.EQ.AND P3, PT, R9.reuse, -0x18, PT ;  /* 0xffffffe80900780c */ /* 0x040fe40003f62270 */
[C---:B------:R-:W-:Y:S02]  /*0bf0*/  ISETP.EQ.AND P4, PT, R9.reuse, -0x14, PT ;  /* 0xffffffec0900780c */ /* 0x040fe40003f82270 */
[C---:B------:R-:W-:Y:S02]  /*0c00*/  ISETP.EQ.AND P2, PT, R9.reuse, -0x10, PT ;  /* 0xfffffff00900780c */ /* 0x040fe40003f42270 */
[C---:B------:R-:W-:Y:S02]  /*0c10*/  ISETP.EQ.AND P1, PT, R9.reuse, -0xc, PT ;  /* 0xfffffff40900780c */ /* 0x040fe40003f22270 */
[C---:B------:R-:W-:Y:S02]  /*0c20*/  ISETP.EQ.AND P0, PT, R9.reuse, -0x8, PT ;  /* 0xfffffff80900780c */ /* 0x040fe40003f02270 */
[----:B------:R-:W-:-:S03]  /*0c30*/  ISETP.EQ.AND P5, PT, R9, RZ, PT ;  /* 0x000000ff0900720c */ /* 0x000fc60003fa2270 */
[--C-:B------:R-:W-:Y:S01]  /*0c40*/  @P3 IMAD.MOV.U32 R7, RZ, RZ, R4.reuse ;  /* 0x000000ffff073224 */ /* 0x100fe200078e0004 */
[C---:B------:R-:W-:Y:S01]  /*0c50*/  ISETP.EQ.AND P3, PT, R9.reuse, -0x4, PT ;  /* 0xfffffffc0900780c */ /* 0x040fe20003f62270 */
[----:B------:R-:W-:Y:S02]  /*0c60*/  @P4 IMAD.MOV.U32 R8, RZ, RZ, R4 ;  /* 0x000000ffff084224 */ /* 0x000fe400078e0004 */
[----:B------:R-:W-:Y:S01]  /*0c70*/  @P4 IMAD.MOV.U32 R7, RZ, RZ, R11 ;  /* 0x000000ffff074224 */ /* 0x000fe200078e000b */
[----:B------:R-:W-:Y:S01]  /*0c80*/  ISETP.EQ.AND P4, PT, R9, 0x4, PT ;  /* 0x000000040900780c */ /* 0x000fe20003f82270 */
[----:B------:R-:W-:Y:S01]  /*0c90*/  @P2 IMAD.MOV.U32 R7, RZ, RZ, R13 ;  /* 0x000000ffff072224 */ /* 0x000fe200078e000d */
[----:B------:R-:W-:Y:S01]  /*0ca0*/  @P2 MOV R8, R11 ;  /* 0x0000000b00082202 */ /* 0x000fe20000000f00 */
[----:B------:R-:W-:Y:S02]  /*0cb0*/  @P1 IMAD.MOV.U32 R7, RZ, RZ, R14 ;  /* 0x000000ffff071224 */ /* 0x000fe400078e000e */
[----:B------:R-:W-:-:S02]  /*0cc0*/  @P0 IMAD.MOV.U32 R7, RZ, RZ, R15 ;  /* 0x000000ffff070224 */ /* 0x000fc400078e000f */
[----:B------:R-:W-:Y:S02]  /*0cd0*/  @P1 IMAD.MOV.U32 R8, RZ, RZ, R13 ;  /* 0x000000ffff081224 */ /* 0x000fe400078e000d */
[----:B------:R-:W-:Y:S01]  /*0ce0*/  @P3 MOV R7, R10 ;  /* 0x0000000a00073202 */ /* 0x000fe20000000f00 */
[----:B------:R-:W-:Y:S02]  /*0cf0*/  @P5 IMAD.MOV.U32 R7, RZ, RZ, R5 ;  /* 0x000000ffff075224 */ /* 0x000fe400078e0005 */
[----:B------:R-:W-:Y:S02]  /*0d00*/  @P0 IMAD.MOV.U32 R8, RZ, RZ, R14 ;  /* 0x000000ffff080224 */ /* 0x000fe400078e000e */
[----:B------:R-:W-:Y:S02]  /*0d10*/  @P3 IMAD.MOV.U32 R8, RZ, RZ, R15 ;  /* 0x000000ffff083224 */ /* 0x000fe400078e000f */
[----:B------:R-:W-:Y:S02]  /*0d20*/  @P5 IMAD.MOV.U32 R8, RZ, RZ, R10 ;  /* 0x000000ffff085224 */ /* 0x000fe400078e000a */
[----:B------:R-:W-:-:S02]  /*0d30*/  @P4 IMAD.MOV.U32 R8, RZ, RZ, R5 ;  /* 0x000000ffff084224 */ /* 0x000fc400078e0005 */
[----:B------:R-:W-:Y:S01]  /*0d40*/  IMAD.MOV.U32 R16, RZ, RZ, R7 ;  /* 0x000000ffff107224 */ /* 0x000fe200078e0007 */
[----:B------:R-:W-:Y:S06]  /*0d50*/  @!P6 BRA `(.L_x_8) ;  /* 0x00000000002ce947 */ /* 0x000fec0003800000 */
[----:B------:R-:W-:Y:S02]  /*0d60*/  @P2 IMAD.MOV.U32 R7, RZ, RZ, R4 ;  /* 0x000000ffff072224 */ /* 0x000fe400078e0004 */
[----:B------:R-:W-:Y:S01]  /*0d70*/  @P1 IMAD.MOV.U32 R7, RZ, RZ, R11 ;  /* 0x000000ffff071224 */ /* 0x000fe200078e000b */
[----:B------:R-:W-:Y:S01]  /*0d80*/  @P0 MOV R7, R13 ;  /* 0x0000000d00070202 */ /* 0x000fe20000000f00 */
[----:B------:R-:W-:Y:S01]  /*0d90*/  @P3 IMAD.MOV.U32 R7, RZ, RZ, R14 ;  /* 0x000000ffff073224 */ /* 0x000fe200078e000e */
[----:B------:R-:W-:Y:S01]  /*0da0*/  ISETP.EQ.AND P0, PT, R9, 0x8, PT ;  /* 0x000000080900780c */ /* 0x000fe20003f02270 */
[----:B------:R-:W-:Y:S01]  /*0db0*/  @P5 IMAD.MOV.U32 R7, RZ, RZ, R15 ;  /* 0x000000ffff075224 */ /* 0x000fe200078e000f */
[----:B------:R-:W-:Y:S01]  /*0dc0*/  LOP3.LUT R9, R6, 0x1f, RZ, 0xc0, !PT ;  /* 0x0000001f06097812 */ /* 0x000fe200078ec0ff */
[----:B------:R-:W-:-:S03]  /*0dd0*/  @P4 IMAD.MOV.U32 R7, RZ, RZ, R10 ;  /* 0x000000ffff074224 */ /* 0x000fc600078e000a */
[----:B------:R-:W-:-:S07]  /*0de0*/  SHF.L.W.U32.HI R16, R8, R9, R16 ;  /* 0x0000000908107219 */ /* 0x000fce0000010e10 */
[----:B------:R-:W-:-:S05]  /*0df0*/  @P0 IMAD.MOV.U32 R7, RZ, RZ, R5 ;  /* 0x000000ffff070224 */ /* 0x000fca00078e0005 */
[----:B------:R-:W-:-:S07]  /*0e00*/  SHF.L.W.U32.HI R8, R7, R9, R8 ;  /* 0x0000000907087219 */ /* 0x000fce0000010e08 */
.L_x_8:
[C---:B------:R-:W-:Y:S01]  /*0e10*/  SHF.L.W.U32.HI R17, R8.reuse, 0x2, R16 ;  /* 0x0000000208117819 */ /* 0x040fe20000010e10 */
[----:B------:R-:W-:Y:S01]  /*0e20*/  IMAD.SHL.U32 R8, R8, 0x4, RZ ;  /* 0x0000000408087824 */ /* 0x000fe200078e00ff */
[----:B------:R-:W-:Y:S01]  /*0e30*/  UMOV UR10, 0x54442d19 ;  /* 0x54442d19000a7882 */ /* 0x000fe20000000000 */
[----:B------:R-:W-:Y:S01]  /*0e40*/  UMOV UR11, 0x3bf921fb ;  /* 0x3bf921fb000b7882 */ /* 0x000fe20000000000 */
[----:B------:R-:W-:Y:S02]  /*0e50*/  SHF.R.S32.HI R5, RZ, 0x1f, R17 ;  /* 0x0000001fff057819 */ /* 0x000fe40000011411 */
[----:B------:R-:W-:Y:S02]  /*0e60*/  ISETP.GE.AND P0, PT, R0, RZ, PT ;  /* 0x000000ff0000720c */ /* 0x000fe40003f06270 */
[C---:B------:R-:W-:Y:S02]  /*0e70*/  LOP3.LUT R8, R5.reuse, R8, RZ, 0x3c, !PT ;  /* 0x0000000805087212 */ /* 0x040fe400078e3cff */
[----:B------:R-:W-:-:S02]  /*0e80*/  LOP3.LUT R9, R5, R17, RZ, 0x3c, !PT ;  /* 0x0000001105097212 */ /* 0x000fc400078e3cff */
[----:B------:R-:W-:Y:S02]  /*0e90*/  SHF.R.U32.HI R5, RZ, 0x1e, R16 ;  /* 0x0000001eff057819 */ /* 0x000fe40000011610 */
[----:B------:R-:W0:Y:S01]  /*0ea0*/  I2F.F64.S64 R6, R8 ;  /* 0x0000000800067312 */ /* 0x000e220000301c00 */
[C---:B------:R-:W-:Y:S02]  /*0eb0*/  LOP3.LUT R0, R17.reuse, R0, RZ, 0x3c, !PT ;  /* 0x0000000011007212 */ /* 0x040fe400078e3cff */
[----:B------:R-:W-:Y:S02]  /*0ec0*/  LEA.HI R5, R17, R5, RZ, 0x1 ;  /* 0x0000000511057211 */ /* 0x000fe400078f08ff */
[----:B------:R-:W-:Y:S02]  /*0ed0*/  ISETP.GE.AND P1, PT, R0, RZ, PT ;  /* 0x000000ff0000720c */ /* 0x000fe40003f26270 */
[----:B------:R-:W-:-:S05]  /*0ee0*/  IADD3 R0, PT, PT, -R5, RZ, RZ ;  /* 0x000000ff05007210 */ /* 0x000fca0007ffe1ff */
[----:B------:R-:W-:Y:S01]  /*0ef0*/  @!P0 IMAD.MOV.U32 R5, RZ, RZ, R0 ;  /* 0x000000ffff058224 */ /* 0x000fe200078e0000 */
[----:B0-----:R-:W-:-:S10]  /*0f00*/  DMUL R6, R6, UR10 ;  /* 0x0000000a06067c28 */ /* 0x001fd40008000000 */
[----:B------:R-:W0:Y:S02]  /*0f10*/  F2F.F32.F64 R6, R6 ;  /* 0x0000000600067310 */ /* 0x000e240000301000 */
[----:B0-----:R-:W-:-:S07]  /*0f20*/  FSEL R8, -R6, R6, !P1 ;  /* 0x0000000606087208 */ /* 0x001fce0004800100 */
.L_x_6:
[----:B------:R-:W-:Y:S01]  /*0f30*/  LOP3.LUT R6, R5, 0x1, RZ, 0xc0, !PT ;  /* 0x0000000105067812 */ /* 0x000fe200078ec0ff */
[----:B------:R-:W-:Y:S01]  /*0f40*/  UMOV UR4, 0xfffffffc ;  /* 0xfffffffc00047882 */ /* 0x000fe20000000000 */
[----:B------:R-:W-:Y:S02]  /*0f50*/  IMAD.MOV.U32 R0, RZ, RZ, 0x37cbac00 ;  /* 0x37cbac00ff007424 */ /* 0x000fe400078e00ff */
[----:B------:R-:W-:Y:S01]  /*0f60*/  FMUL R7, R8, R8 ;  /* 0x0000000808077220 */ /* 0x000fe20000400000 */
[----:B------:R-:W-:Y:S01]  /*0f70*/  ULEA UR4, UR5, UR4, 0x2 ;  /* 0x0000000405047291 */ /* 0x000fe2000f8e10ff */
[----:B------:R-:W-:Y:S01]  /*0f80*/  ISETP.NE.U32.AND P0, PT, R6, 0x1, PT ;  /* 0x000000010600780c */ /* 0x000fe20003f05070 */
[----:B------:R-:W-:Y:S02]  /*0f90*/  IMAD.MOV.U32 R6, RZ, RZ, 0x3c0885e4 ;  /* 0x3c0885e4ff067424 */ /* 0x000fe400078e00ff */
[----:B------:R-:W-:Y:S01]  /*0fa0*/  FFMA R0, R7, R0, -0.0013887860113754868507 ;  /* 0xbab607ed07007423 */ /* 0x000fe20000000000 */
[----:B------:R-:W-:-:S02]  /*0fb0*/  IMAD.MOV.U32 R16, RZ, RZ, 0x3e2aaaa8 ;  /* 0x3e2aaaa8ff107424 */ /* 0x000fc400078e00ff */
[----:B------:R-:W-:Y:S01]  /*0fc0*/  VIADD R5, R5, 0x1 ;  /* 0x0000000105057836 */ /* 0x000fe20000000000 */
[----:B------:R-:W-:Y:S02]  /*0fd0*/  FSEL R6, R6, 0.041666727513074874878, !P0 ;  /* 0x3d2aaabb06067808 */ /* 0x000fe40004000000 */
[----:B------:R-:W-:Y:S02]  /*0fe0*/  FSEL R0, R0, -0.00019574658654164522886, P0 ;  /* 0xb94d415300007808 */ /* 0x000fe40000000000 */
[----:B------:R-:W-:Y:S01]  /*0ff0*/  FSEL R16, -R16, -0.4999999701976776123, !P0 ;  /* 0xbeffffff10107808 */ /* 0x000fe20004000100 */
[----:B------:R-:W1:Y:S01]  /*1000*/  LDCU UR4, c[0x3][UR4] ;  /* 0x00c00000040477ac */ /* 0x000e620008000800 */
[----:B------:R-:W-:Y:S01]  /*1010*/  LOP3.LUT P1, RZ, R5, 0x2, RZ, 0xc0, !PT ;  /* 0x0000000205ff7812 */ /* 0x000fe2000782c0ff */
[C---:B------:R-:W-:Y:S01]  /*1020*/  FFMA R6, R7.reuse, R0, R6 ;  /* 0x0000000007067223 */ /* 0x040fe20000000006 */
[----:B------:R-:W-:Y:S02]  /*1030*/  FSEL R0, R8, 1, !P0 ;  /* 0x3f80000008007808 */ /* 0x000fe40004000000 */
[----:B------:R-:W-:Y:S01]  /*1040*/  ISETP.NE.AND P0, PT, R12, UR5, PT ;  /* 0x000000050c007c0c */ /* 0x000fe2000bf05270 */
[C---:B------:R-:W-:Y:S01]  /*1050*/  FFMA R6, R7.reuse, R6, R16 ;  /* 0x0000000607067223 */ /* 0x040fe20000000010 */
[----:B------:R-:W-:Y:S01]  /*1060*/  UIADD3 UR5, UPT, UPT, UR5, 0x1, URZ ;  /* 0x0000000105057890 */ /* 0x000fe2000fffe0ff */
[----:B------:R-:W-:-:S04]  /*1070*/  FFMA R7, R7, R0, RZ ;  /* 0x0000000007077223 */ /* 0x000fc800000000ff */
[----:B------:R-:W-:-:S04]  /*1080*/  FFMA R0, R7, R6, R0 ;  /* 0x0000000607007223 */ /* 0x000fc80000000000 */
[----:B------:R-:W-:-:S04]  /*1090*/  @P1 FADD R0, RZ, -R0 ;  /* 0x80000000ff001221 */ /* 0x000fc80000000000 */
[----:B-1----:R-:W-:Y:S01]  /*10a0*/  FFMA R3, R0, UR4, R3 ;  /* 0x0000000400037c23 */ /* 0x002fe20008000003 */
[----:B------:R-:W-:Y:S06]  /*10b0*/  @P0 BRA `(.L_x_9) ;  /* 0xfffffff800000947 */ /* 0x000fec000383ffff */
[----:B------:R-:W-:-:S07]  /*10c0*/  FMUL R3, R3, 4 ;  /* 0x4080000003037820 */ /* 0x000fce0000400000 */
.L_x_5:
[----:B------:R-:W-:Y:S01]  /*10d0*/  MOV R5, 0x3dcf817a ;  /* 0x3dcf817a00057802 */ /* 0x000fe20000000f00 */
[----:B------:R-:W-:Y:S01]  /*10e0*/  IMAD.MOV.U32 R0, RZ, RZ, 0x411de9e7 ;  /* 0x411de9e7ff007424 */ /* 0x000fe200078e00ff */
[----:B------:R-:W1:Y:S03]  /*10f0*/  FCHK P0, R3, -9.8696050643920898438 ;  /* 0xc11de9e703007902 */ /* 0x000e660000000000 */
[----:B------:R-:W-:-:S04]  /*1100*/  FFMA R0, -R5, R0, 1 ;  /* 0x3f80000005007423 */ /* 0x000fc80000000100 */
[----:B------:R-:W-:-:S04]  /*1110*/  FFMA R0, R0, -R5, -0.10132117569446563721 ;  /* 0xbdcf817a00007423 */ /* 0x000fc80000000805 */
[----:B------:R-:W-:-:S04]  /*1120*/  FFMA R4, R0, R3, RZ ;  /* 0x0000000300047223 */ /* 0x000fc800000000ff */
[----:B------:R-:W-:-:S04]  /*1130*/  FFMA R5, R4, 9.8696050643920898438, R3 ;  /* 0x411de9e704057823 */ /* 0x000fc80000000003 */
[----:B------:R-:W-:Y:S01]  /*1140*/  FFMA R0, R0, R5, R4 ;  /* 0x0000000500007223 */ /* 0x000fe20000000004 */
[----:B-1----:R-:W-:Y:S06]  /*1150*/  @!P0 BRA `(.L_x_10) ;  /* 0x0000000000108947 */ /* 0x002fec0003800000 */
[----:B------:R-:W-:Y:S01]  /*1160*/  IMAD.MOV.U32 R0, RZ, RZ, R3 ;  /* 0x000000ffff007224 */ /* 0x000fe200078e0003 */
[----:B------:R-:W-:-:S07]  /*1170*/  MOV R4, 0x1190 ;  /* 0x0000119000047802 */ /* 0x000fce0000000f00 */
[----:B0-----:R-:W-:Y:S05]  /*1180*/  CALL.REL.NOINC `($__internal_0_$__cuda_sm3x_div_rn_noftz_f32_slowpath) ;  /* 0x0000000000187944 */ /* 0x001fea0003c00000 */
[----:B------:R-:W-:-:S07]  /*1190*/  IMAD.MOV.U32 R0, RZ, RZ, R6 ;  /* 0x000000ffff007224 */ /* 0x000fce00078e0006 */
.L_x_10:
[----:B------:R-:W1:Y:S01]  /*11a0*/  LDC.64 R4, c[0x0][0x388] ;  /* 0x0000e200ff047b82 */ /* 0x000e620000000a00 */
[----:B------:R-:W-:Y:S01]  /*11b0*/  FADD R7, R0, 0.5 ;  /* 0x3f00000000077421 */ /* 0x000fe20000000000 */
[----:B-1----:R-:W-:-:S05]  /*11c0*/  IMAD.WIDE R2, R2, 0x4, R4 ;  /* 0x0000000402027825 */ /* 0x002fca00078e0204 */
[----:B0-----:R-:W-:Y:S01]  /*11d0*/  STG.E desc[UR8][R2.64], R7 ;  /* 0x0000000702007986 */ /* 0x001fe2000c101908 */
[----:B------:R-:W-:Y:S05]  /*11e0*/  EXIT ;  /* 0x000000000000794d */ /* 0x000fea0003800000 */
        .weak           $__internal_0_$__cuda_sm3x_div_rn_noftz_f32_slowpath
        .type           $__internal_0_$__cuda_sm3x_div_rn_noftz_f32_slowpath,@function
        .size           $__internal_0_$__cuda_sm3x_div_rn_noftz_f32_slowpath,(.L_x_20 - $__internal_0_$__cuda_sm3x_div_rn_noftz_f32_slowpath)
$__internal_0_$__cuda_sm3x_div_rn_noftz_f32_slowpath:
[----:B------:R-:W-:-:S04]  /*11f0*/  SHF.R.U32.HI R3, RZ, 0x17, R0 ;  /* 0x00000017ff037819 */ /* 0x000fc80000011600 */
[----:B------:R-:W-:-:S05]  /*1200*/  LOP3.LUT R5, R3, 0xff, RZ, 0xc0, !PT ;  /* 0x000000ff03057812 */ /* 0x000fca00078ec0ff */
[----:B------:R-:W-:-:S05]  /*1210*/  VIADD R6, R5, 0xffffffff ;  /* 0xffffffff05067836 */ /* 0x000fca0000000000 */
[----:B------:R-:W-:-:S13]  /*1220*/  ISETP.GT.U32.OR P0, PT, R6, 0xfd, !PT ;  /* 0x000000fd0600780c */ /* 0x000fda0007f04470 */
[----:B------:R-:W-:Y:S01]  /*1230*/  @!P0 IMAD.MOV.U32 R3, RZ, RZ, RZ ;  /* 0x000000ffff038224 */ /* 0x000fe200078e00ff */
[----:B------:R-:W-:Y:S06]  /*1240*/  @!P0 BRA `(.L_x_11) ;  /* 0x00000000003c8947 */ /* 0x000fec0003800000 */
[----:B------:R-:W-:-:S13]  /*1250*/  FSETP.GTU.FTZ.AND P0, PT, |R0|, +INF , PT ;  /* 0x7f8000000000780b */ /* 0x000fda0003f1c200 */
[----:B------:R-:W-:Y:S05]  /*1260*/  @P0 BRA `(.L_x_12) ;  /* 0x0000000400280947 */ /* 0x000fea0003800000 */
[----:B------:R-:W-:-:S05]  /*1270*/  HFMA2 R3, -RZ, RZ, -2.556640625, -3022 ;  /* 0xc11de9e7ff037431 */ /* 0x000fca00000001ff */
[----:B------:R-:W-:-:S13]  /*1280*/  LOP3.LUT P0, RZ, R3, 0x7fffffff, R0, 0xc8, !PT ;  /* 0x7fffffff03ff7812 */ /* 0x000fda000780c800 */
[----:B------:R-:W-:Y:S05]  /*1290*/  @!P0 BRA `(.L_x_13) ;  /* 0x0000000400148947 */ /* 0x000fea0003800000 */
[----:B------:R-:W-:-:S13]  /*12a0*/  LOP3.LUT P0, RZ, R0, 0x7fffffff, RZ, 0xc0, !PT ;  /* 0x7fffffff00ff7812 */ /* 0x000fda000780c0ff */
[----:B------:R-:W-:Y:S05]  /*12b0*/  @!P0 BRA `(.L_x_14) ;  /* 0x0000000400048947 */ /* 0x000fea0003800000 */
[----:B------:R-:W-:Y:S02]  /*12c0*/  FSETP.NEU.FTZ.AND P1, PT, |R0|, +INF , PT ;  /* 0x7f8000000000780b */ /* 0x000fe40003f3d200 */
[----:B------:R-:W-:-:S04]  /*12d0*/  LOP3.LUT P0, RZ, R3, 0x7fffffff, RZ, 0xc0, !PT ;  /* 0x7fffffff03ff7812 */ /* 0x000fc8000780c0ff */
[----:B------:R-:W-:-:S13]  /*12e0*/  PLOP3.LUT P0, PT, P1, P0, PT, 0x2f, 0xf2 ;  /* 0x0000000000f2781c */ /* 0x000fda0000f00577 */
[----:B------:R-:W-:Y:S05]  /*12f0*/  @P0 BRA `(.L_x_15) ;  /* 0x0000000000e80947 */ /* 0x000fea0003800000 */
[----:B------:R-:W-:-:S13]  /*1300*/  ISETP.GE.AND P0, PT, R6, RZ, PT ;  /* 0x000000ff0600720c */ /* 0x000fda0003f06270 */
[----:B------:R-:W-:Y:S02]  /*1310*/  @P0 IMAD.MOV.U32 R3, RZ, RZ, RZ ;  /* 0x000000ffff030224 */ /* 0x000fe400078e00ff */
[----:B------:R-:W-:Y:S01]  /*1320*/  @!P0 FFMA R0, R0, 1.84467440737095516160e+19, RZ ;  /* 0x5f80000000008823 */ /* 0x000fe200000000ff */
[----:B------:R-:W-:-:S07]  /*1330*/  @!P0 IMAD.MOV.U32 R3, RZ, RZ, -0x40 ;  /* 0xffffffc0ff038424 */ /* 0x000fce00078e00ff */
.L_x_11:
[----:B------:R-:W-:Y:S01]  /*1340*/  UMOV UR4, 0xc11de9e7 ;  /* 0xc11de9e700047882 */ /* 0x000fe20000000000 */
[----:B------:R-:W-:Y:S01]  /*1350*/  VIADD R5, R5, 0xffffff81 ;  /* 0xffffff8105057836 */ /* 0x000fe20000000000 */
[----:B------:R-:W-:-:S03]  /*1360*/  UIADD3 UR4, UPT, UPT, UR4, -0x1800000, URZ ;  /* 0xfe80000004047890 */ /* 0x000fc6000fffe0ff */
[----:B------:R-:W-:Y:S01]  /*1370*/  IMAD R0, R5, -0x800000, R0 ;  /* 0xff80000005007824 */ /* 0x000fe200078e0200 */
[----:B------:R-:W-:Y:S02]  /*1380*/  IADD3 R3, PT, PT, R3, -0x3, R5 ;  /* 0xfffffffd03037810 */ /* 0x000fe40007ffe005 */
[----:B------:R-:W-:-:S03]  /*1390*/  FADD.FTZ R7, -RZ, -UR4 ;  /* 0x80000004ff077e21 */ /* 0x000fc60008010100 */
[----:B------:R-:W0:Y:S02]  /*13a0*/  MUFU.RCP R6, UR4 ;  /* 0x0000000400067d08 */ /* 0x000e240008001000 */
[----:B0-----:R-:W-:-:S04]  /*13b0*/  FFMA R9, R6, R7, 1 ;  /* 0x3f80000006097423 */ /* 0x001fc80000000007 */
[----:B------:R-:W-:-:S04]  /*13c0*/  FFMA R9, R6, R9, R6 ;  /* 0x0000000906097223 */ /* 0x000fc80000000006 */
[----:B------:R-:W-:-:S04]  /*13d0*/  FFMA R6, R0, R9, RZ ;  /* 0x0000000900067223 */ /* 0x000fc800000000ff */
[----:B------:R-:W-:-:S04]  /*13e0*/  FFMA R8, R7, R6, R0 ;  /* 0x0000000607087223 */ /* 0x000fc80000000000 */
[----:B------:R-:W-:-:S04]  /*13f0*/  FFMA R8, R9, R8, R6 ;  /* 0x0000000809087223 */ /* 0x000fc80000000006 */
[----:B------:R-:W-:-:S04]  /*1400*/  FFMA R7, R7, R8, R0 ;  /* 0x0000000807077223 */ /* 0x000fc80000000000 */
[----:B------:R-:W-:-:S05]  /*1410*/  FFMA R6, R9, R7, R8 ;  /* 0x0000000709067223 */ /* 0x000fca0000000008 */
[----:B------:R-:W-:-:S04]  /*1420*/  SHF.R.U32.HI R0, RZ, 0x17, R6 ;  /* 0x00000017ff007819 */ /* 0x000fc80000011606 */
[----:B------:R-:W-:-:S05]  /*1430*/  LOP3.LUT R0, R0, 0xff, RZ, 0xc0, !PT ;  /* 0x000000ff00007812 */ /* 0x000fca00078ec0ff */
[----:B------:R-:W-:-:S04]  /*1440*/  IMAD.IADD R5, R0, 0x1, R3 ;  /* 0x0000000100057824 */ /* 0x000fc800078e0203 */
[----:B------:R-:W-:-:S05]  /*1450*/  VIADD R0, R5, 0xffffffff ;  /* 0xffffffff05007836 */ /* 0x000fca0000000000 */
[----:B------:R-:W-:-:S13]  /*1460*/  ISETP.GE.U32.AND P0, PT, R0, 0xfe, PT ;  /* 0x000000fe0000780c */ /* 0x000fda0003f06070 */
[----:B------:R-:W-:Y:S05]  /*1470*/  @!P0 BRA `(.L_x_16) ;  /* 0x0000000000808947 */ /* 0x000fea0003800000 */
[----:B------:R-:W-:-:S13]  /*1480*/  ISETP.GT.AND P0, PT, R5, 0xfe, PT ;  /* 0x000000fe0500780c */ /* 0x000fda0003f04270 */
[----:B------:R-:W-:Y:S05]  /*1490*/  @P0 BRA `(.L_x_17) ;  /* 0x00000000006c0947 */ /* 0x000fea0003800000 */
[----:B------:R-:W-:-:S13]  /*14a0*/  ISETP.GE.AND P0, PT, R5, 0x1, PT ;  /* 0x000000010500780c */ /* 0x000fda0003f06270 */
[----:B------:R-:W-:Y:S05]  /*14b0*/  @P0 BRA `(.L_x_18) ;  /* 0x0000000000980947 */ /* 0x000fea0003800000 */
[----:B------:R-:W-:Y:S02]  /*14c0*/  ISETP.GE.AND P0, PT, R5, -0x18, PT ;  /* 0xffffffe80500780c */ /* 0x000fe40003f06270 */
[----:B------:R-:W-:-:S11]  /*14d0*/  LOP3.LUT R6, R6, 0x80000000, RZ, 0xc0, !PT ;  /* 0x8000000006067812 */ /* 0x000fd600078ec0ff */
[----:B------:R-:W-:Y:S05]  /*14e0*/  @!P0 BRA `(.L_x_18) ;  /* 0x00000000008c8947 */ /* 0x000fea0003800000 */
[-CC-:B------:R-:W-:Y:S01]  /*14f0*/  FFMA.RZ R0, R9, R7.reuse, R8.reuse ;  /* 0x0000000709007223 */ /* 0x180fe2000000c008 */
[C---:B------:R-:W-:Y:S02]  /*1500*/  ISETP.NE.AND P2, PT, R5.reuse, RZ, PT ;  /* 0x000000ff0500720c */ /* 0x040fe40003f45270 */
[----:B------:R-:W-:Y:S02]  /*1510*/  ISETP.NE.AND P1, PT, R5, RZ, PT ;  /* 0x000000ff0500720c */ /* 0x000fe40003f25270 */
[----:B------:R-:W-:Y:S01]  /*1520*/  LOP3.LUT R3, R0, 0x7fffff, RZ, 0xc0, !PT ;  /* 0x007fffff00037812 */ /* 0x000fe200078ec0ff */
[CCC-:B------:R-:W-:Y:S01]  /*1530*/  FFMA.RP R0, R9.reuse, R7.reuse, R8.reuse ;  /* 0x0000000709007223 */ /* 0x1c0fe20000008008 */
[----:B------:R-:W-:Y:S01]  /*1540*/  FFMA.RM R9, R9, R7, R8 ;  /* 0x0000000709097223 */ /* 0x000fe20000004008 */
[----:B------:R-:W-:Y:S01]  /*1550*/  IADD3 R8, PT, PT, R5, 0x20, RZ ;  /* 0x0000002005087810 */ /* 0x000fe20007ffe0ff */
[----:B------:R-:W-:Y:S01]  /*1560*/  IMAD.MOV R5, RZ, RZ, -R5 ;  /* 0x000000ffff057224 */ /* 0x000fe200078e0a05 */
[----:B------:R-:W-:-:S02]  /*1570*/  LOP3.LUT R3, R3, 0x800000, RZ, 0xfc, !PT ;  /* 0x0080000003037812 */ /* 0x000fc400078efcff */
[----:B------:R-:W-:Y:S02]  /*1580*/  FSETP.NEU.FTZ.AND P0, PT, R0, R9, PT ;  /* 0x000000090000720b */ /* 0x000fe40003f1d000 */
[----:B------:R-:W-:Y:S02]  /*1590*/  SHF.L.U32 R8, R3, R8, RZ ;  /* 0x0000000803087219 */ /* 0x000fe400000006ff */
[----:B------:R-:W-:Y:S02]  /*15a0*/  SEL R0, R5, RZ, P2 ;  /* 0x000000ff05007207 */ /* 0x000fe40001000000 */
[----:B------:R-:W-:Y:S02]  /*15b0*/  ISETP.NE.AND P1, PT, R8, RZ, P1 ;  /* 0x000000ff0800720c */ /* 0x000fe40000f25270 */
[----:B------:R-:W-:Y:S02]  /*15c0*/  SHF.R.U32.HI R0, RZ, R0, R3 ;  /* 0x00000000ff007219 */ /* 0x000fe40000011603 */
[----:B------:R-:W-:-:S02]  /*15d0*/  PLOP3.LUT P0, PT, P0, P1, PT, 0xf8, 0x8f ;  /* 0x00000000008f781c */ /* 0x000fc40000703f70 */
[----:B------:R-:W-:Y:S02]  /*15e0*/  SHF.R.U32.HI R8, RZ, 0x1, R0 ;  /* 0x00000001ff087819 */ /* 0x000fe40000011600 */
[----:B------:R-:W-:-:S04]  /*15f0*/  SEL R3, RZ, 0x1, !P0 ;  /* 0x00000001ff037807 */ /* 0x000fc80004000000 */
[----:B------:R-:W-:-:S04]  /*1600*/  LOP3.LUT R3, R3, 0x1, R8, 0xf8, !PT ;  /* 0x0000000103037812 */ /* 0x000fc800078ef808 */
[----:B------:R-:W-:-:S05]  /*1610*/  LOP3.LUT R3, R3, R0, RZ, 0xc0, !PT ;  /* 0x0000000003037212 */ /* 0x000fca00078ec0ff */
[----:B------:R-:W-:-:S05]  /*1620*/  IMAD.IADD R3, R8, 0x1, R3 ;  /* 0x0000000108037824 */ /* 0x000fca00078e0203 */
[----:B------:R-:W-:Y:S01]  /*1630*/  LOP3.LUT R6, R3, R6, RZ, 0xfc, !PT ;  /* 0x0000000603067212 */ /* 0x000fe200078efcff */
[----:B------:R-:W-:Y:S06]  /*1640*/  BRA `(.L_x_18) ;  /* 0x0000000000347947 */ /* 0x000fec0003800000 */
.L_x_17:
[----:B------:R-:W-:-:S04]  /*1650*/  LOP3.LUT R6, R6, 0x80000000, RZ, 0xc0, !PT ;  /* 0x8000000006067812 */ /* 0x000fc800078ec0ff */
[----:B------:R-:W-:Y:S01]  /*1660*/  LOP3.LUT R6, R6, 0x7f800000, RZ, 0xfc, !PT ;  /* 0x7f80000006067812 */ /* 0x000fe200078efcff */
[----:B------:R-:W-:Y:S06]  /*1670*/  BRA `(.L_x_18) ;  /* 0x0000000000287947 */ /* 0x000fec0003800000 */
.L_x_16:
[----:B------:R-:W-:Y:S01]  /*1680*/  IMAD R6, R3, 0x800000, R6 ;  /* 0x0080000003067824 */ /* 0x000fe200078e0206 */
[----:B------:R-:W-:Y:S06]  /*1690*/  BRA `(.L_x_18) ;  /* 0x0000000000207947 */ /* 0x000fec0003800000 */
.L_x_15:
[----:B------:R-:W-:-:S04]  /*16a0*/  LOP3.LUT R0, R3, 0x80000000, R0, 0x48, !PT ;  /* 0x8000000003007812 */ /* 0x000fc800078e4800 */
[----:B------:R-:W-:Y:S01]  /*16b0*/  LOP3.LUT R6, R0, 0x7f800000, RZ, 0xfc, !PT ;  /* 0x7f80000000067812 */ /* 0x000fe200078efcff */
[----:B------:R-:W-:Y:S06]  /*16c0*/  BRA `(.L_x_18) ;  /* 0x0000000000147947 */ /* 0x000fec0003800000 */
.L_x_14:
[----:B------:R-:W-:Y:S01]  /*16d0*/  LOP3.LUT R6, R3, 0x80000000, R0, 0x48, !PT ;  /* 0x8000000003067812 */ /* 0x000fe200078e4800 */
[----:B------:R-:W-:Y:S06]  /*16e0*/  BRA `(.L_x_18) ;  /* 0x00000000000c7947 */ /* 0x000fec0003800000 */
.L_x_13:
[----:B------:R-:W0:Y:S01]  /*16f0*/  MUFU.RSQ R6, -QNAN ;  /* 0xffc0000000067908 */ /* 0x000e220000001400 */
[----:B------:R-:W-:Y:S05]  /*1700*/  BRA `(.L_x_18) ;  /* 0x0000000000047947 */ /* 0x000fea0003800000 */
.L_x_12:
[----:B------:R-:W-:-:S07]  /*1710*/  FADD.FTZ R6, R0, -9.8696050643920898438 ;  /* 0xc11de9e700067421 */ /* 0x000fce0000010000 */
.L_x_18:
[----:B------:R-:W-:-:S04]  /*1720*/  IMAD.MOV.U32 R5, RZ, RZ, 0x0 ;  /* 0x00000000ff057424 */ /* 0x000fc800078e00ff */
[----:B0-----:R-:W-:Y:S05]  /*1730*/  RET.REL.NODEC R4 `(_Z7fourieriiPf) ;  /* 0xffffffe804307950 */ /* 0x001fea0003c3ffff */
.L_x_19:
[----:B------:R-:W-:-:S00]  /*1740*/  BRA `(.L_x_19) ;  /* 0xfffffffc00fc7947 */ /* 0x000fc0000383ffff */
[----:B------:R-:W-:-:S00]  /*1750*/  NOP ;  /* 0x0000000000007918 */ /* 0x000fc00000000000 */
        /* <DEDUP_REMOVED lines=10> */
.L_x_20:


//--------------------- .nv.global.init           --------------------------
	.section	.nv.global.init,"aw",@progbits
	.align	4
.nv.global.init:
	.type		__cudart_i2opi_f,@object
	.size		__cudart_i2opi_f,(.L_2 - __cudart_i2opi_f)
__cudart_i2opi_f:
        /*0000*/ 	.byte	0x41, 0x90, 0x43, 0x3c, 0x99, 0x95, 0x62, 0xdb, 0xc0, 0xdd, 0x34, 0xf5, 0xd1, 0x57, 0x27, 0xfc
        /*0010*/ 	.byte	0x29, 0x15, 0x44, 0x4e, 0x6e, 0x83, 0xf9, 0xa2
.L_2:


//--------------------- .nv.shared._Z7fourieriiPf --------------------------
	.section	.nv.shared._Z7fourieriiPf,"aw",@nobits
	.sectionflags	@""
	.align	16
	.zero		1024


//--------------------- .nv.shared.reserved.0     --------------------------
	.section	.nv.shared.reserved.0,"aw",@nobits
	.weak		__nv_reservedSMEM_offset_0_alias
	.size		__nv_reservedSMEM_offset_0_alias, 0, 64
	.other		__nv_reservedSMEM_offset_0_alias,@"STO_CUDA_RESERVED_SHARED STV_DEFAULT"
__nv_reservedSMEM_offset_0_alias:
	.zero		0
	.zero		64


//--------------------- .nv.constant0._Z7fourieriiPf --------------------------
	.section	.nv.constant0._Z7fourieriiPf,"a",@progbits
	.sectionflags	@""
	.align	4
.nv.constant0._Z7fourieriiPf:
	.zero		912


//--------------------- SYMBOLS --------------------------

	.type		.nv.reservedSmem.offset0,@object
	.size		.nv.reservedSmem.offset0,0x4
	.type		.nv.reservedSmem.cap,@object
	.size		.nv.reservedSmem.cap,0x4
